// auto-generated by cutlass_sweep.gemm — config: {"arch": "sm_100", "cluster_m": 1, "cluster_n": 1, "dtype": "int8", "dtype_b": "int8", "layout": "nt", "stages": 5, "tile_k": 64, "tile_m": 128, "tile_n": 64}
#include "cutlass/cutlass.h"
#include "cutlass/gemm/collective/collective_builder.hpp"
#include "cutlass/gemm/device/gemm_universal_adapter.h"
#include "cutlass/gemm/kernel/gemm_universal.hpp"
#include "cutlass/epilogue/collective/collective_builder.hpp"

using ElemA = int8_t;
using ElemB = int8_t;
using ElemCD = int8_t;
using Acc  = int32_t;
using TileShape    = cute::Shape<cute::_128, cute::_64, cute::_64>;
using ClusterShape = cute::Shape<cute::_1, cute::_1, cute::_1>;

using CollectiveEpilogue = typename cutlass::epilogue::collective::CollectiveBuilder<
    cutlass::arch::Sm100, cutlass::arch::OpClassTensorOp,
    TileShape, ClusterShape,
    cutlass::epilogue::collective::EpilogueTileAuto,
    Acc, Acc,
    ElemCD, cutlass::layout::RowMajor, 128 / cutlass::sizeof_bits<ElemCD>::value,
    ElemCD, cutlass::layout::RowMajor, 128 / cutlass::sizeof_bits<ElemCD>::value,
    cutlass::epilogue::collective::EpilogueScheduleAuto
  >::CollectiveOp;

using CollectiveMainloop = typename cutlass::gemm::collective::CollectiveBuilder<
    cutlass::arch::Sm100, cutlass::arch::OpClassTensorOp,
    ElemA, cutlass::layout::RowMajor, 128 / cutlass::sizeof_bits<ElemA>::value,
    ElemB, cutlass::layout::ColumnMajor, 128 / cutlass::sizeof_bits<ElemB>::value,
    Acc,
    TileShape, ClusterShape,
    cutlass::gemm::collective::StageCount<5>,
    cutlass::gemm::collective::KernelScheduleAuto
  >::CollectiveOp;

using GemmKernel = cutlass::gemm::kernel::GemmUniversal<
    cute::Shape<int,int,int,int>,
    CollectiveMainloop,
    CollectiveEpilogue
>;
using Gemm = cutlass::gemm::device::GemmUniversalAdapter<GemmKernel>;

// Force the device kernel symbol into the cubin without needing a host main.
auto* _anchor = &cutlass::device_kernel<GemmKernel>;


// ===== COMPILED SASS (sm_100a) =====

	.target	sm_100a

	.elftype	@"ET_EXEC"


//--------------------- .note.nv.tkinfo           --------------------------
	.section	.note.nv.tkinfo,"",@"SHT_NOTE"
	.sectionflags	@"SHF_NOTE_NV_TKINFO"
	.tkinfo
        /*0018*/ 	.word	0x00000002
        /*0030*/ 	.string	""
        /*0030*/ 	.string	"ptxas"
        /*0030*/ 	.string	"Cuda compilation tools, release 13.0, V13.0.88"
        /*0030*/ 	.string	"Build cuda_13.0.r13.0/compiler.36424714_0"
        /*0030*/ 	.string	"-arch sm_100a -m 64 "



//--------------------- .note.nv.cuinfo           --------------------------
	.section	.note.nv.cuinfo,"",@"SHT_NOTE"
	.sectionflags	@"SHF_NOTE_NV_CUINFO"
        /*0018*/ 	.short	0x0002
        /*001a*/ 	.short	0x0064
        /*001c*/ 	.short	0x0082
	.zero		2


//--------------------- .nv.info                  --------------------------
	.section	.nv.info,"",@"SHT_CUDA_INFO"
	.align	4


	//----- nvinfo : EIATTR_REGCOUNT
	.align		4
        /*0000*/ 	.byte	0x04, 0x2f
        /*0002*/ 	.short	(.L_19 - .L_18)
	.align		4
.L_18:
        /*0004*/ 	.word	index@(_ZN7cutlass13device_kernelINS_4gemm6kernel13GemmUniversalIN4cute5tupleIJiiiiEEENS1_10collective13CollectiveMmaINS1_35MainloopSm100TmaUmmaWarpSpecializedILi5ELi2ELi4ENS5_IJNS4_1CILi1EEESB_SB_EEEEENS5_IJNSA_ILi128EEENSA_ILi64EEESF_EEEaNS5_IJlSB_lEEEaSH_NS4_8TiledMMAINS4_8MMA_AtomIJNS4_15SM100_MMA_S8_SSIaaiLi128ELi64ELNS4_4UMMA5MajorE0ELSM_0ELNSL_8SaturateE0EEEEEENS4_6LayoutISC_NS5_IJNSA_ILi0EEESR_SR_EEEEENS5_IJNS4_10UnderscoreESU_SU_EEEEENS4_13SM90_TMA_LOADENS4_14ComposedLayoutINS4_7SwizzleILi2ELi4ELi3EEENS4_18smem_ptr_flag_bitsILi8EEENSQ_INS5_IJNSA_ILi8EEESF_EEENS5_IJSF_SB_EEEEEEEvNS4_8identityESX_S17_vS18_EENS_8epilogue10collective18CollectiveEpilogueINS1A_23Sm100TmaWarpSpecializedILi1ELi1ELi64ELb0ELb0EEEJSG_NS5_IJNSQ_ISE_SB_EENSQ_ISF_SB_EEEEEaSH_aSH_NS1A_6fusion15FusionCallbacksIS1E_NS1I_17LinearCombinationIaiaiLNS_15FloatRoundStyleE2EEESG_S1H_JEEENS4_5SM1004TMEM4LOAD26SM100_TMEM_LOAD_32dp32b64xESX_S17_NS4_39AutoVectorizingCopyWithAssumedAlignmentILi128EEENS4_14SM90_TMA_STOREES17_S1T_S1T_EEEvvEEEEvNT_6ParamsE)
        /*0008*/ 	.word	0x000000c6


	//----- nvinfo : EIATTR_FRAME_SIZE
	.align		4
.L_19:
        /*000c*/ 	.byte	0x04, 0x11
        /*000e*/ 	.short	(.L_21 - .L_20)
	.align		4
.L_20:
        /*0010*/ 	.word	index@($__internal_2_$__cuda_sm10x_tcgen05_guardrail_trap_unallocated_columns_being_dealloced)
        /*0014*/ 	.word	0x00000000


	//----- nvinfo : EIATTR_FRAME_SIZE
	.align		4
.L_21:
        /*0018*/ 	.byte	0x04, 0x11
        /*001a*/ 	.short	(.L_23 - .L_22)
	.align		4
.L_22:
        /*001c*/ 	.word	index@($__internal_1_$__cuda_sm10x_tcgen05_guardrail_trap_phase_invalid_during_alloc)
        /*0020*/ 	.word	0x00000000


	//----- nvinfo : EIATTR_FRAME_SIZE
	.align		4
.L_23:
        /*0024*/ 	.byte	0x04, 0x11
        /*0026*/ 	.short	(.L_25 - .L_24)
	.align		4
.L_24:
        /*0028*/ 	.word	index@($__internal_0_$__cuda_sm10x_tcgen05_guardrail_trap_col_being_dealloced_not_returned_by_alloc)
        /*002c*/ 	.word	0x00000000


	//----- nvinfo : EIATTR_FRAME_SIZE
	.align		4
.L_25:
        /*0030*/ 	.byte	0x04, 0x11
        /*0032*/ 	.short	(.L_27 - .L_26)
	.align		4
.L_26:
        /*0034*/ 	.word	index@(_ZN7cutlass13device_kernelINS_4gemm6kernel13GemmUniversalIN4cute5tupleIJiiiiEEENS1_10collective13CollectiveMmaINS1_35MainloopSm100TmaUmmaWarpSpecializedILi5ELi2ELi4ENS5_IJNS4_1CILi1EEESB_SB_EEEEENS5_IJNSA_ILi128EEENSA_ILi64EEESF_EEEaNS5_IJlSB_lEEEaSH_NS4_8TiledMMAINS4_8MMA_AtomIJNS4_15SM100_MMA_S8_SSIaaiLi128ELi64ELNS4_4UMMA5MajorE0ELSM_0ELNSL_8SaturateE0EEEEEENS4_6LayoutISC_NS5_IJNSA_ILi0EEESR_SR_EEEEENS5_IJNS4_10UnderscoreESU_SU_EEEEENS4_13SM90_TMA_LOADENS4_14ComposedLayoutINS4_7SwizzleILi2ELi4ELi3EEENS4_18smem_ptr_flag_bitsILi8EEENSQ_INS5_IJNSA_ILi8EEESF_EEENS5_IJSF_SB_EEEEEEEvNS4_8identityESX_S17_vS18_EENS_8epilogue10collective18CollectiveEpilogueINS1A_23Sm100TmaWarpSpecializedILi1ELi1ELi64ELb0ELb0EEEJSG_NS5_IJNSQ_ISE_SB_EENSQ_ISF_SB_EEEEEaSH_aSH_NS1A_6fusion15FusionCallbacksIS1E_NS1I_17LinearCombinationIaiaiLNS_15FloatRoundStyleE2EEESG_S1H_JEEENS4_5SM1004TMEM4LOAD26SM100_TMEM_LOAD_32dp32b64xESX_S17_NS4_39AutoVectorizingCopyWithAssumedAlignmentILi128EEENS4_14SM90_TMA_STOREES17_S1T_S1T_EEEvvEEEEvNT_6ParamsE)
        /*0038*/ 	.word	0x00000000


	//----- nvinfo : EIATTR_MIN_STACK_SIZE
	.align		4
.L_27:
        /*003c*/ 	.byte	0x04, 0x12
        /*003e*/ 	.short	(.L_29 - .L_28)
	.align		4
.L_28:
        /*0040*/ 	.word	index@(_ZN7cutlass13device_kernelINS_4gemm6kernel13GemmUniversalIN4cute5tupleIJiiiiEEENS1_10collective13CollectiveMmaINS1_35MainloopSm100TmaUmmaWarpSpecializedILi5ELi2ELi4ENS5_IJNS4_1CILi1EEESB_SB_EEEEENS5_IJNSA_ILi128EEENSA_ILi64EEESF_EEEaNS5_IJlSB_lEEEaSH_NS4_8TiledMMAINS4_8MMA_AtomIJNS4_15SM100_MMA_S8_SSIaaiLi128ELi64ELNS4_4UMMA5MajorE0ELSM_0ELNSL_8SaturateE0EEEEEENS4_6LayoutISC_NS5_IJNSA_ILi0EEESR_SR_EEEEENS5_IJNS4_10UnderscoreESU_SU_EEEEENS4_13SM90_TMA_LOADENS4_14ComposedLayoutINS4_7SwizzleILi2ELi4ELi3EEENS4_18smem_ptr_flag_bitsILi8EEENSQ_INS5_IJNSA_ILi8EEESF_EEENS5_IJSF_SB_EEEEEEEvNS4_8identityESX_S17_vS18_EENS_8epilogue10collective18CollectiveEpilogueINS1A_23Sm100TmaWarpSpecializedILi1ELi1ELi64ELb0ELb0EEEJSG_NS5_IJNSQ_ISE_SB_EENSQ_ISF_SB_EEEEEaSH_aSH_NS1A_6fusion15FusionCallbacksIS1E_NS1I_17LinearCombinationIaiaiLNS_15FloatRoundStyleE2EEESG_S1H_JEEENS4_5SM1004TMEM4LOAD26SM100_TMEM_LOAD_32dp32b64xESX_S17_NS4_39AutoVectorizingCopyWithAssumedAlignmentILi128EEENS4_14SM90_TMA_STOREES17_S1T_S1T_EEEvvEEEEvNT_6ParamsE)
        /*0044*/ 	.word	0x00000000
.L_29:


//--------------------- .nv.compat                --------------------------
	.section	.nv.compat,"",@"SHT_CUDA_COMPAT_INFO"
	.align	4
        /*0000*/ 	.byte	0x02, 0x09, 0x01, 0x00, 0x02, 0x02, 0x03, 0x00, 0x02, 0x05, 0x06, 0x00, 0x03, 0x07, 0x01, 0x01
        /*0010*/ 	.byte	0x02, 0x03, 0x01, 0x00, 0x02, 0x06, 0x01, 0x00, 0x04, 0x0b, 0x08, 0x00, 0x01, 0x00, 0x00, 0x00
        /*0020*/ 	.byte	0x00, 0x00, 0x00, 0x00


//--------------------- .nv.info._ZN7cutlass13device_kernelINS_4gemm6kernel13GemmUniversalIN4cute5tupleIJiiiiEEENS1_10collective13CollectiveMmaINS1_35MainloopSm100TmaUmmaWarpSpecializedILi5ELi2ELi4ENS5_IJNS4_1CILi1EEESB_SB_EEEEENS5_IJNSA_ILi128EEENSA_ILi64EEESF_EEEaNS5_IJlSB_lEEEaSH_NS4_8TiledMMAINS4_8MMA_AtomIJNS4_15SM100_MMA_S8_SSIaaiLi128ELi64ELNS4_4UMMA5MajorE0ELSM_0ELNSL_8SaturateE0EEEEEENS4_6LayoutISC_NS5_IJNSA_ILi0EEESR_SR_EEEEENS5_IJNS4_10UnderscoreESU_SU_EEEEENS4_13SM90_TMA_LOADENS4_14ComposedLayoutINS4_7SwizzleILi2ELi4ELi3EEENS4_18smem_ptr_flag_bitsILi8EEENSQ_INS5_IJNSA_ILi8EEESF_EEENS5_IJSF_SB_EEEEEEEvNS4_8identityESX_S17_vS18_EENS_8epilogue10collective18CollectiveEpilogueINS1A_23Sm100TmaWarpSpecializedILi1ELi1ELi64ELb0ELb0EEEJSG_NS5_IJNSQ_ISE_SB_EENSQ_ISF_SB_EEEEEaSH_aSH_NS1A_6fusion15FusionCallbacksIS1E_NS1I_17LinearCombinationIaiaiLNS_15FloatRoundStyleE2EEESG_S1H_JEEENS4_5SM1004TMEM4LOAD26SM100_TMEM_LOAD_32dp32b64xESX_S17_NS4_39AutoVectorizingCopyWithAssumedAlignmentILi128EEENS4_14SM90_TMA_STOREES17_S1T_S1T_EEEvvEEEEvNT_6ParamsE --------------------------
	.section	.nv.info._ZN7cutlass13device_kernelINS_4gemm6kernel13GemmUniversalIN4cute5tupleIJiiiiEEENS1_10collective13CollectiveMmaINS1_35MainloopSm100TmaUmmaWarpSpecializedILi5ELi2ELi4ENS5_IJNS4_1CILi1EEESB_SB_EEEEENS5_IJNSA_ILi128EEENSA_ILi64EEESF_EEEaNS5_IJlSB_lEEEaSH_NS4_8TiledMMAINS4_8MMA_AtomIJNS4_15SM100_MMA_S8_SSIaaiLi128ELi64ELNS4_4UMMA5MajorE0ELSM_0ELNSL_8SaturateE0EEEEEENS4_6LayoutISC_NS5_IJNSA_ILi0EEESR_SR_EEEEENS5_IJNS4_10UnderscoreESU_SU_EEEEENS4_13SM90_TMA_LOADENS4_14ComposedLayoutINS4_7SwizzleILi2ELi4ELi3EEENS4_18smem_ptr_flag_bitsILi8EEENSQ_INS5_IJNSA_ILi8EEESF_EEENS5_IJSF_SB_EEEEEEEvNS4_8identityESX_S17_vS18_EENS_8epilogue10collective18CollectiveEpilogueINS1A_23Sm100TmaWarpSpecializedILi1ELi1ELi64ELb0ELb0EEEJSG_NS5_IJNSQ_ISE_SB_EENSQ_ISF_SB_EEEEEaSH_aSH_NS1A_6fusion15FusionCallbacksIS1E_NS1I_17LinearCombinationIaiaiLNS_15FloatRoundStyleE2EEESG_S1H_JEEENS4_5SM1004TMEM4LOAD26SM100_TMEM_LOAD_32dp32b64xESX_S17_NS4_39AutoVectorizingCopyWithAssumedAlignmentILi128EEENS4_14SM90_TMA_STOREES17_S1T_S1T_EEEvvEEEEvNT_6ParamsE,"",@"SHT_CUDA_INFO"
	.sectionflags	@""
	.align	4


	//----- nvinfo : EIATTR_CUDA_API_VERSION
	.align		4
        /*0000*/ 	.byte	0x04, 0x37
        /*0002*/ 	.short	(.L_31 - .L_30)
.L_30:
        /*0004*/ 	.word	0x00000082


	//----- nvinfo : EIATTR_KPARAM_INFO
	.align		4
.L_31:
        /*0008*/ 	.byte	0x04, 0x17
        /*000a*/ 	.short	(.L_33 - .L_32)
.L_32:
        /*000c*/ 	.word	0x00000000
        /*0010*/ 	.short	0x0000
        /*0012*/ 	.short	0x0000
        /*0014*/ 	.byte	0x00, 0xf0, 0x01, 0x20


	//----- nvinfo : EIATTR_AT_ENTRY_FRAGMENTS
	.align		4
.L_33:
        /*0018*/ 	.byte	0x04, 0x4f
        /*001a*/ 	.short	(.L_35 - .L_34)


	//   ....[0]....
.L_34:
        /*001c*/ 	.word	0x00000006


	//----- nvinfo : EIATTR_RESERVED_SMEM_USED
	.align		4
.L_35:
        /*0020*/ 	.byte	0x01, 0x41
	.zero		2


	//----- nvinfo : EIATTR_SPARSE_MMA_MASK
	.align		4
        /*0024*/ 	.byte	0x03, 0x50
        /*0026*/ 	.short	0x0000


	//----- nvinfo : EIATTR_TCGEN05_1CTA_USED
	.align		4
        /*0028*/ 	.byte	0x01, 0x51
	.zero		2


	//----- nvinfo : EIATTR_MAXREG_COUNT
	.align		4
        /*002c*/ 	.byte	0x03, 0x1b
        /*002e*/ 	.short	0x00ff


	//----- nvinfo : EIATTR_NUM_BARRIERS
	.align		4
        /*0030*/ 	.byte	0x02, 0x4c
        /*0032*/ 	.byte	0x07
	.zero		1


	//----- nvinfo : EIATTR_EXTERNS
	.align		4
        /*0034*/ 	.byte	0x04, 0x0f
        /*0036*/ 	.short	(.L_37 - .L_36)


	//   ....[0]....
	.align		4
.L_36:
        /*0038*/ 	.word	index@(__assertfail)


	//----- nvinfo : EIATTR_MERCURY_ISA_VERSION
	.align		4
.L_37:
        /*003c*/ 	.byte	0x03, 0x5f
        /*003e*/ 	.short	0x0101


	//----- nvinfo : EIATTR_INT_WARP_WIDE_INSTR_OFFSETS
	.align		4
        /*0040*/ 	.byte	0x04, 0x31
        /*0042*/ 	.short	(.L_39 - .L_38)


	//   ....[0]....
.L_38:
        /*0044*/ 	.word	0x00001db0


	//   ....[1]....
        /*0048*/ 	.word	0x000037b0


	//   ....[2]....
        /*004c*/ 	.word	0x000037d0


	//   ....[3]....
        /*0050*/ 	.word	0x00003800


	//   ....[4]....
        /*0054*/ 	.word	0x00004210


	//   ....[5]....
        /*0058*/ 	.word	0x00004300


	//----- nvinfo : EIATTR_COOP_GROUP_MASK_REGIDS
	.align		4
.L_39:
        /*005c*/ 	.byte	0x04, 0x29
        /*005e*/ 	.short	(.L_41 - .L_40)


	//   ....[0]....
.L_40:
        /*0060*/ 	.word	0xffffffff


	//   ....[1]....
        /*0064*/ 	.word	0xffffffff


	//   ....[2]....
        /*0068*/ 	.word	0xffffffff


	//   ....[3]....
        /*006c*/ 	.word	0xffffffff


	//   ....[4]....
        /*0070*/ 	.word	0xffffffff


	//   ....[5]....
        /*0074*/ 	.word	0xffffffff


	//   ....[6]....
        /*0078*/ 	.word	0xffffffff


	//   ....[7]....
        /*007c*/ 	.word	0xffffffff


	//   ....[8]....
        /*0080*/ 	.word	0xffffffff


	//   ....[9]....
        /*0084*/ 	.word	0xffffffff


	//   ....[10]....
        /*0088*/ 	.word	0xffffffff


	//   ....[11]....
        /*008c*/ 	.word	0xffffffff


	//   ....[12]....
        /*0090*/ 	.word	0xffffffff


	//----- nvinfo : EIATTR_COOP_GROUP_INSTR_OFFSETS
	.align		4
.L_41:
        /*0094*/ 	.byte	0x04, 0x28
        /*0096*/ 	.short	(.L_43 - .L_42)


	//   ....[0]....
.L_42:
        /*0098*/ 	.word	0x00000090


	//   ....[1]....
        /*009c*/ 	.word	0x000004d0


	//   ....[2]....
        /*00a0*/ 	.word	0x00000660


	//   ....[3]....
        /*00a4*/ 	.word	0x000007a0


	//   ....[4]....
        /*00a8*/ 	.word	0x000008a0


	//   ....[5]....
        /*00ac*/ 	.word	0x00000a10


	//   ....[6]....
        /*00b0*/ 	.word	0x00000bb0


	//   ....[7]....
        /*00b4*/ 	.word	0x00001c90


	//   ....[8]....
        /*00b8*/ 	.word	0x00002b00


	//   ....[9]....
        /*00bc*/ 	.word	0x00002d10


	//   ....[10]....
        /*00c0*/ 	.word	0x00002d40


	//   ....[11]....
        /*00c4*/ 	.word	0x00003690


	//   ....[12]....
        /*00c8*/ 	.word	0x000038c0


	//----- nvinfo : EIATTR_VRC_CTA_INIT_COUNT
	.align		4
.L_43:
        /*00cc*/ 	.byte	0x02, 0x4a
        /*00ce*/ 	.byte	0x80
	.zero		1


	//----- nvinfo : EIATTR_SYSCALL_OFFSETS
	.align		4
        /*00d0*/ 	.byte	0x04, 0x46
        /*00d2*/ 	.short	(.L_45 - .L_44)


	//   ....[0]....
.L_44:
        /*00d4*/ 	.word	0x00004d30


	//   ....[1]....
        /*00d8*/ 	.word	0x00004e70


	//   ....[2]....
        /*00dc*/ 	.word	0x00005610


	//----- nvinfo : EIATTR_MBARRIER_INSTR_OFFSETS
	.align		4
.L_45:
        /*00e0*/ 	.byte	0x04, 0x39
        /*00e2*/ 	.short	(.L_47 - .L_46)


	//   ....[0]....
.L_46:
        /*00e4*/ 	.word	0x000005b0
        /*00e8*/ 	.word	0x000000ff
        /*00ec*/ 	.word	0x00000000
        /*00f0*/ 	.short	0x0100
        /*00f2*/ 	.byte	0x05
	.zero		1


	//   ....[1]....
        /*00f4*/ 	.word	0x000005c0
        /*00f8*/ 	.word	0x000000ff
        /*00fc*/ 	.word	0x00000028
        /*0100*/ 	.short	0x0100
        /*0102*/ 	.byte	0x05
	.zero		1


	//   ....[2]....
        /*0104*/ 	.word	0x000005d0
        /*0108*/ 	.word	0x000000ff
        /*010c*/ 	.word	0x00000008
        /*0110*/ 	.short	0x0100
        /*0112*/ 	.byte	0x05
	.zero		1


	//   ....[3]....
        /*0114*/ 	.word	0x000005e0
        /*0118*/ 	.word	0x000000ff
        /*011c*/ 	.word	0x00000030
        /*0120*/ 	.short	0x0100
        /*0122*/ 	.byte	0x05
	.zero		1


	//   ....[4]....
        /*0124*/ 	.word	0x000005f0
        /*0128*/ 	.word	0x000000ff
        /*012c*/ 	.word	0x00000010
        /*0130*/ 	.short	0x0100
        /*0132*/ 	.byte	0x05
	.zero		1


	//   ....[5]....
        /*0134*/ 	.word	0x00000600
        /*0138*/ 	.word	0x000000ff
        /*013c*/ 	.word	0x00000038
        /*0140*/ 	.short	0x0100
        /*0142*/ 	.byte	0x05
	.zero		1


	//   ....[6]....
        /*0144*/ 	.word	0x00000610
        /*0148*/ 	.word	0x000000ff
        /*014c*/ 	.word	0x00000018
        /*0150*/ 	.short	0x0100
        /*0152*/ 	.byte	0x05
	.zero		1


	//   ....[7]....
        /*0154*/ 	.word	0x00000620
        /*0158*/ 	.word	0x000000ff
        /*015c*/ 	.word	0x00000040
        /*0160*/ 	.short	0x0100
        /*0162*/ 	.byte	0x05
	.zero		1


	//   ....[8]....
        /*0164*/ 	.word	0x00000630
        /*0168*/ 	.word	0x000000ff
        /*016c*/ 	.word	0x00000020
        /*0170*/ 	.short	0x0100
        /*0172*/ 	.byte	0x05
	.zero		1


	//   ....[9]....
        /*0174*/ 	.word	0x00000640
        /*0178*/ 	.word	0x000000ff
        /*017c*/ 	.word	0x00000048
        /*0180*/ 	.short	0x0100
        /*0182*/ 	.byte	0x05
	.zero		1


	//   ....[10]....
        /*0184*/ 	.word	0x00000770
        /*0188*/ 	.word	0x000000ff
        /*018c*/ 	.word	0x00000050
        /*0190*/ 	.short	0x0100
        /*0192*/ 	.byte	0x06
	.zero		1


	//   ....[11]....
        /*0194*/ 	.word	0x00000780
        /*0198*/ 	.word	0x000000ff
        /*019c*/ 	.word	0x00000058
        /*01a0*/ 	.short	0x0100
        /*01a2*/ 	.byte	0x06
	.zero		1


	//   ....[12]....
        /*01a4*/ 	.word	0x00000870
        /*01a8*/ 	.word	0x000000ff
        /*01ac*/ 	.word	0x00000060
        /*01b0*/ 	.short	0x0100
        /*01b2*/ 	.byte	0x05
	.zero		1


	//   ....[13]....
        /*01b4*/ 	.word	0x00000880
        /*01b8*/ 	.word	0x000000ff
        /*01bc*/ 	.word	0x00000068
        /*01c0*/ 	.short	0x0100
        /*01c2*/ 	.byte	0x05
	.zero		1


	//   ....[14]....
        /*01c4*/ 	.word	0x000009c0
        /*01c8*/ 	.word	0x000000ff
        /*01cc*/ 	.word	0x00000070
        /*01d0*/ 	.short	0x0100
        /*01d2*/ 	.byte	0x05
	.zero		1


	//   ....[15]....
        /*01d4*/ 	.word	0x000009d0
        /*01d8*/ 	.word	0x000000ff
        /*01dc*/ 	.word	0x00000080
        /*01e0*/ 	.short	0x0100
        /*01e2*/ 	.byte	0x05
	.zero		1


	//   ....[16]....
        /*01e4*/ 	.word	0x000009e0
        /*01e8*/ 	.word	0x000000ff
        /*01ec*/ 	.word	0x00000078
        /*01f0*/ 	.short	0x0100
        /*01f2*/ 	.byte	0x05
	.zero		1


	//   ....[17]....
        /*01f4*/ 	.word	0x000009f0
        /*01f8*/ 	.word	0x000000ff
        /*01fc*/ 	.word	0x00000088
        /*0200*/ 	.short	0x0100
        /*0202*/ 	.byte	0x05
	.zero		1


	//   ....[18]....
        /*0204*/ 	.word	0x00000b20
        /*0208*/ 	.word	0x000000ff
        /*020c*/ 	.word	0x00000090
        /*0210*/ 	.short	0x0100
        /*0212*/ 	.byte	0x06
	.zero		1


	//   ....[19]....
        /*0214*/ 	.word	0x00000b30
        /*0218*/ 	.word	0x000000ff
        /*021c*/ 	.word	0x000000b0
        /*0220*/ 	.short	0x0100
        /*0222*/ 	.byte	0x06
	.zero		1


	//   ....[20]....
        /*0224*/ 	.word	0x00000b40
        /*0228*/ 	.word	0x000000ff
        /*022c*/ 	.word	0x00000098
        /*0230*/ 	.short	0x0100
        /*0232*/ 	.byte	0x06
	.zero		1


	//   ....[21]....
        /*0234*/ 	.word	0x00000b50
        /*0238*/ 	.word	0x000000ff
        /*023c*/ 	.word	0x000000b8
        /*0240*/ 	.short	0x0100
        /*0242*/ 	.byte	0x06
	.zero		1


	//   ....[22]....
        /*0244*/ 	.word	0x00000b60
        /*0248*/ 	.word	0x000000ff
        /*024c*/ 	.word	0x000000a0
        /*0250*/ 	.short	0x0100
        /*0252*/ 	.byte	0x06
	.zero		1


	//   ....[23]....
        /*0254*/ 	.word	0x00000b70
        /*0258*/ 	.word	0x000000ff
        /*025c*/ 	.word	0x000000c0
        /*0260*/ 	.short	0x0100
        /*0262*/ 	.byte	0x06
	.zero		1


	//   ....[24]....
        /*0264*/ 	.word	0x00000b80
        /*0268*/ 	.word	0x000000ff
        /*026c*/ 	.word	0x000000a8
        /*0270*/ 	.short	0x0100
        /*0272*/ 	.byte	0x06
	.zero		1


	//   ....[25]....
        /*0274*/ 	.word	0x00000b90
        /*0278*/ 	.word	0x000000ff
        /*027c*/ 	.word	0x000000c8
        /*0280*/ 	.short	0x0100
        /*0282*/ 	.byte	0x06
	.zero		1


	//   ....[26]....
        /*0284*/ 	.word	0x00000c80
        /*0288*/ 	.word	0x000000ff
        /*028c*/ 	.word	0x000000d0
        /*0290*/ 	.short	0x0100
        /*0292*/ 	.byte	0x05
	.zero		1


	//   ....[27]....
        /*0294*/ 	.word	0x00000c90
        /*0298*/ 	.word	0x000000ff
        /*029c*/ 	.word	0x000000e0
        /*02a0*/ 	.short	0x0100
        /*02a2*/ 	.byte	0x05
	.zero		1


	//   ....[28]....
        /*02a4*/ 	.word	0x00000ca0
        /*02a8*/ 	.word	0x000000ff
        /*02ac*/ 	.word	0x000000d8
        /*02b0*/ 	.short	0x0100
        /*02b2*/ 	.byte	0x05
	.zero		1


	//   ....[29]....
        /*02b4*/ 	.word	0x00000cb0
        /*02b8*/ 	.word	0x000000ff
        /*02bc*/ 	.word	0x000000e8
        /*02c0*/ 	.short	0x0100
        /*02c2*/ 	.byte	0x05
	.zero		1


	//   ....[30]....
        /*02c4*/ 	.word	0x00001590
        /*02c8*/ 	.word	0x00000003
        /*02cc*/ 	.word	0x000000e0
        /*02d0*/ 	.short	0x010a
        /*02d2*/ 	.byte	0xff
	.zero		1


	//   ....[31]....
        /*02d4*/ 	.word	0x000015c0
        /*02d8*/ 	.word	0x00000003
        /*02dc*/ 	.word	0x000000d0
        /*02e0*/ 	.short	0x0101
        /*02e2*/ 	.byte	0xff
	.zero		1


	//   ....[32]....
        /*02e4*/ 	.word	0x00001690
        /*02e8*/ 	.word	0x000000ff
        /*02ec*/ 	.word	0x00000028
        /*02f0*/ 	.short	0x010a
        /*02f2*/ 	.byte	0x08
	.zero		1


	//   ....[33]....
        /*02f4*/ 	.word	0x00001730
        /*02f8*/ 	.word	0x000000ff
        /*02fc*/ 	.word	0x00000028
        /*0300*/ 	.short	0x010a
        /*0302*/ 	.byte	0x21
	.zero		1


	//   ....[34]....
        /*0304*/ 	.word	0x00001880
        /*0308*/ 	.word	0x000000ff
        /*030c*/ 	.word	0x00000028
        /*0310*/ 	.short	0x010a
        /*0312*/ 	.byte	0x08
	.zero		1


	//   ....[35]....
        /*0314*/ 	.word	0x00001990
        /*0318*/ 	.word	0x000000ff
        /*031c*/ 	.word	0x00000068
        /*0320*/ 	.short	0x0101
        /*0322*/ 	.byte	0x04
	.zero		1


	//   ....[36]....
        /*0324*/ 	.word	0x000019b0
        /*0328*/ 	.word	0x000000ff
        /*032c*/ 	.word	0x00000028
        /*0330*/ 	.short	0x010a
        /*0332*/ 	.byte	0x08
	.zero		1


	//   ....[37]....
        /*0334*/ 	.word	0x00001a30
        /*0338*/ 	.word	0x000000ff
        /*033c*/ 	.word	0x00000028
        /*0340*/ 	.short	0x010a
        /*0342*/ 	.byte	0x11
	.zero		1


	//   ....[38]....
        /*0344*/ 	.word	0x00001b80
        /*0348*/ 	.word	0x000000ff
        /*034c*/ 	.word	0x00000028
        /*0350*/ 	.short	0x010a
        /*0352*/ 	.byte	0x08
	.zero		1


	//   ....[39]....
        /*0354*/ 	.word	0x00001cc0
        /*0358*/ 	.word	0x00000002
        /*035c*/ 	.word	0x00000070
        /*0360*/ 	.short	0x010a
        /*0362*/ 	.byte	0xff
	.zero		1


	//   ....[40]....
        /*0364*/ 	.word	0x00001d80
        /*0368*/ 	.word	0x00000002
        /*036c*/ 	.word	0x00000000
        /*0370*/ 	.short	0x0101
        /*0372*/ 	.byte	0xff
	.zero		1


	//   ....[41]....
        /*0374*/ 	.word	0x000022e0
        /*0378*/ 	.word	0x000000ff
        /*037c*/ 	.word	0x00000000
        /*0380*/ 	.short	0x010a
        /*0382*/ 	.byte	0x05
	.zero		1


	//   ....[42]....
        /*0384*/ 	.word	0x00002370
        /*0388*/ 	.word	0x000000ff
        /*038c*/ 	.word	0x00000000
        /*0390*/ 	.short	0x010a
        /*0392*/ 	.byte	0x05
	.zero		1


	//   ....[43]....
        /*0394*/ 	.word	0x00002400
        /*0398*/ 	.word	0x000000ff
        /*039c*/ 	.word	0x00000000
        /*03a0*/ 	.short	0x010a
        /*03a2*/ 	.byte	0x05
	.zero		1


	//   ....[44]....
        /*03a4*/ 	.word	0x00002490
        /*03a8*/ 	.word	0x000000ff
        /*03ac*/ 	.word	0x00000000
        /*03b0*/ 	.short	0x010a
        /*03b2*/ 	.byte	0x05
	.zero		1


	//   ....[45]....
        /*03b4*/ 	.word	0x00002530
        /*03b8*/ 	.word	0x00000000
        /*03bc*/ 	.word	0x00000000
        /*03c0*/ 	.short	0x010a
        /*03c2*/ 	.byte	0xff
	.zero		1


	//   ....[46]....
        /*03c4*/ 	.word	0x00002650
        /*03c8*/ 	.word	0x00000000
        /*03cc*/ 	.word	0x000000d0
        /*03d0*/ 	.short	0x010a
        /*03d2*/ 	.byte	0xff
	.zero		1


	//   ....[47]....
        /*03d4*/ 	.word	0x000026b0
        /*03d8*/ 	.word	0x00000004
        /*03dc*/ 	.word	0x00000000
        /*03e0*/ 	.short	0x0101
        /*03e2*/ 	.byte	0xff
	.zero		1


	//   ....[48]....
        /*03e4*/ 	.word	0x000026d0
        /*03e8*/ 	.word	0x000000ff
        /*03ec*/ 	.word	0x00000080
        /*03f0*/ 	.short	0x010a
        /*03f2*/ 	.byte	0x05
	.zero		1


	//   ....[49]....
        /*03f4*/ 	.word	0x000027f0
        /*03f8*/ 	.word	0x00000000
        /*03fc*/ 	.word	0x00000070
        /*0400*/ 	.short	0x010a
        /*0402*/ 	.byte	0xff
	.zero		1


	//   ....[50]....
        /*0404*/ 	.word	0x00002900
        /*0408*/ 	.word	0x00000000
        /*040c*/ 	.word	0x00000000
        /*0410*/ 	.short	0x0101
        /*0412*/ 	.byte	0xff
	.zero		1


	//   ....[51]....
        /*0414*/ 	.word	0x00002990
        /*0418*/ 	.word	0x000000ff
        /*041c*/ 	.word	0x00000080
        /*0420*/ 	.short	0x0106
        /*0422*/ 	.byte	0x05
	.zero		1


	//   ....[52]....
        /*0424*/ 	.word	0x000029b0
        /*0428*/ 	.word	0x000000ff
        /*042c*/ 	.word	0x00000080
        /*0430*/ 	.short	0x010a
        /*0432*/ 	.byte	0x05
	.zero		1


	//   ....[53]....
        /*0434*/ 	.word	0x00002a40
        /*0438*/ 	.word	0x000000ff
        /*043c*/ 	.word	0x00000080
        /*0440*/ 	.short	0x0106
        /*0442*/ 	.byte	0x04
	.zero		1


	//   ....[54]....
        /*0444*/ 	.word	0x00002a80
        /*0448*/ 	.word	0x00000000
        /*044c*/ 	.word	0x00000080
        /*0450*/ 	.short	0x010a
        /*0452*/ 	.byte	0xff
	.zero		1


	//   ....[55]....
        /*0454*/ 	.word	0x00002f80
        /*0458*/ 	.word	0x00000000
        /*045c*/ 	.word	0x00000070
        /*0460*/ 	.short	0x010a
        /*0462*/ 	.byte	0xff
	.zero		1


	//   ....[56]....
        /*0464*/ 	.word	0x00003090
        /*0468*/ 	.word	0x00000003
        /*046c*/ 	.word	0x00000000
        /*0470*/ 	.short	0x0101
        /*0472*/ 	.byte	0xff
	.zero		1


	//   ....[57]....
        /*0474*/ 	.word	0x000030a0
        /*0478*/ 	.word	0x000000ff
        /*047c*/ 	.word	0x00000000
        /*0480*/ 	.short	0x010a
        /*0482*/ 	.byte	0x04
	.zero		1


	//   ....[58]....
        /*0484*/ 	.word	0x000030c0
        /*0488*/ 	.word	0x000000ff
        /*048c*/ 	.word	0x000000b0
        /*0490*/ 	.short	0x010a
        /*0492*/ 	.byte	0x08
	.zero		1


	//   ....[59]....
        /*0494*/ 	.word	0x00003190
        /*0498*/ 	.word	0x000000ff
        /*049c*/ 	.word	0x00000000
        /*04a0*/ 	.short	0x010a
        /*04a2*/ 	.byte	0x07
	.zero		1


	//   ....[60]....
        /*04a4*/ 	.word	0x000032d0
        /*04a8*/ 	.word	0x000000ff
        /*04ac*/ 	.word	0x00000000
        /*04b0*/ 	.short	0x010a
        /*04b2*/ 	.byte	0x04
	.zero		1


	//   ....[61]....
        /*04b4*/ 	.word	0x000034c0
        /*04b8*/ 	.word	0x000000ff
        /*04bc*/ 	.word	0x00000000
        /*04c0*/ 	.short	0x010a
        /*04c2*/ 	.byte	0x05
	.zero		1


	//   ....[62]....
        /*04c4*/ 	.word	0x00003550
        /*04c8*/ 	.word	0x000000ff
        /*04cc*/ 	.word	0x00000000
        /*04d0*/ 	.short	0x010a
        /*04d2*/ 	.byte	0x05
	.zero		1


	//   ....[63]....
        /*04d4*/ 	.word	0x000035e0
        /*04d8*/ 	.word	0x000000ff
        /*04dc*/ 	.word	0x00000000
        /*04e0*/ 	.short	0x010a
        /*04e2*/ 	.byte	0x05
	.zero		1


	//   ....[64]....
        /*04e4*/ 	.word	0x00003670
        /*04e8*/ 	.word	0x000000ff
        /*04ec*/ 	.word	0x00000000
        /*04f0*/ 	.short	0x010a
        /*04f2*/ 	.byte	0x07
	.zero		1


	//   ....[65]....
        /*04f4*/ 	.word	0x00003ab0
        /*04f8*/ 	.word	0x00000000
        /*04fc*/ 	.word	0x00000070
        /*0500*/ 	.short	0x010a
        /*0502*/ 	.byte	0xff
	.zero		1


	//   ....[66]....
        /*0504*/ 	.word	0x00003ba0
        /*0508*/ 	.word	0x00000000
        /*050c*/ 	.word	0x00000000
        /*0510*/ 	.short	0x0101
        /*0512*/ 	.byte	0xff
	.zero		1


	//   ....[67]....
        /*0514*/ 	.word	0x00003ec0
        /*0518*/ 	.word	0x000000ff
        /*051c*/ 	.word	0x00000068
        /*0520*/ 	.short	0x010a
        /*0522*/ 	.byte	0x06
	.zero		1


	//   ....[68]....
        /*0524*/ 	.word	0x00004040
        /*0528*/ 	.word	0x000000ff
        /*052c*/ 	.word	0x00000058
        /*0530*/ 	.short	0x010a
        /*0532*/ 	.byte	0x06
	.zero		1


	//   ....[69]....
        /*0534*/ 	.word	0x00004370
        /*0538*/ 	.word	0x000000ff
        /*053c*/ 	.word	0x00000050
        /*0540*/ 	.short	0x010b
        /*0542*/ 	.byte	0x06
	.zero		1


	//   ....[70]....
        /*0544*/ 	.word	0x00004390
        /*0548*/ 	.word	0x000000ff
        /*054c*/ 	.word	0x00000000
        /*0550*/ 	.short	0x0101
        /*0552*/ 	.byte	0x25
	.zero		1


	//   ....[71]....
        /*0554*/ 	.word	0x000043d0
        /*0558*/ 	.word	0x00000000
        /*055c*/ 	.word	0x00000058
        /*0560*/ 	.short	0x010a
        /*0562*/ 	.byte	0xff
	.zero		1


	//   ....[72]....
        /*0564*/ 	.word	0x00004740
        /*0568*/ 	.word	0x00000000
        /*056c*/ 	.word	0x00000070
        /*0570*/ 	.short	0x010a
        /*0572*/ 	.byte	0xff
	.zero		1


	//   ....[73]....
        /*0574*/ 	.word	0x00004850
        /*0578*/ 	.word	0x00000000
        /*057c*/ 	.word	0x00000000
        /*0580*/ 	.short	0x0101
        /*0582*/ 	.byte	0xff
	.zero		1


	//   ....[74]....
        /*0584*/ 	.word	0x000051f0
        /*0588*/ 	.word	0x000000ff
        /*058c*/ 	.word	0x00000050
        /*0590*/ 	.short	0x010a
        /*0592*/ 	.byte	0x2b
	.zero		1


	//   ....[75]....
        /*0594*/ 	.word	0x00005200
        /*0598*/ 	.word	0x00000094
        /*059c*/ 	.word	0x00000090
        /*05a0*/ 	.short	0x010a
        /*05a2*/ 	.byte	0xff
	.zero		1


	//   ....[76]....
        /*05a4*/ 	.word	0x00005390
        /*05a8*/ 	.word	0x000000ff
        /*05ac*/ 	.word	0x00000050
        /*05b0*/ 	.short	0x010a
        /*05b2*/ 	.byte	0x2b
	.zero		1


	//   ....[77]....
        /*05b4*/ 	.word	0x00005490
        /*05b8*/ 	.word	0x000000ff
        /*05bc*/ 	.word	0x00000000
        /*05c0*/ 	.short	0x0101
        /*05c2*/ 	.byte	0x04
	.zero		1


	//   ....[78]....
        /*05c4*/ 	.word	0x000054f0
        /*05c8*/ 	.word	0x00000094
        /*05cc*/ 	.word	0x00000090
        /*05d0*/ 	.short	0x010a
        /*05d2*/ 	.byte	0xff
	.zero		1


	//   ....[79]....
        /*05d4*/ 	.word	0x00005860
        /*05d8*/ 	.word	0x000000ff
        /*05dc*/ 	.word	0x00000000
        /*05e0*/ 	.short	0x0101
        /*05e2*/ 	.byte	0x05
	.zero		1


	//   ....[80]....
        /*05e4*/ 	.word	0x00006a50
        /*05e8*/ 	.word	0x00000003
        /*05ec*/ 	.word	0x000000e0
        /*05f0*/ 	.short	0x010a
        /*05f2*/ 	.byte	0xff
	.zero		1


	//   ....[81]....
        /*05f4*/ 	.word	0x00006ab0
        /*05f8*/ 	.word	0x00000002
        /*05fc*/ 	.word	0x00000028
        /*0600*/ 	.short	0x010a
        /*0602*/ 	.byte	0xff
	.zero		1


	//   ....[82]....
        /*0604*/ 	.word	0x00006b10
        /*0608*/ 	.word	0x00000002
        /*060c*/ 	.word	0x00000028
        /*0610*/ 	.short	0x010a
        /*0612*/ 	.byte	0xff
	.zero		1


	//   ....[83]....
        /*0614*/ 	.word	0x00006b60
        /*0618*/ 	.word	0x00000002
        /*061c*/ 	.word	0x00000070
        /*0620*/ 	.short	0x010a
        /*0622*/ 	.byte	0xff
	.zero		1


	//   ....[84]....
        /*0624*/ 	.word	0x00006bc0
        /*0628*/ 	.word	0x00000000
        /*062c*/ 	.word	0x00000000
        /*0630*/ 	.short	0x010a
        /*0632*/ 	.byte	0xff
	.zero		1


	//   ....[85]....
        /*0634*/ 	.word	0x00006c20
        /*0638*/ 	.word	0x00000000
        /*063c*/ 	.word	0x00000000
        /*0640*/ 	.short	0x010a
        /*0642*/ 	.byte	0xff
	.zero		1


	//   ....[86]....
        /*0644*/ 	.word	0x00006c80
        /*0648*/ 	.word	0x00000000
        /*064c*/ 	.word	0x00000000
        /*0650*/ 	.short	0x010a
        /*0652*/ 	.byte	0xff
	.zero		1


	//   ....[87]....
        /*0654*/ 	.word	0x00006ce0
        /*0658*/ 	.word	0x00000000
        /*065c*/ 	.word	0x00000000
        /*0660*/ 	.short	0x010a
        /*0662*/ 	.byte	0xff
	.zero		1


	//   ....[88]....
        /*0664*/ 	.word	0x00006d30
        /*0668*/ 	.word	0x00000000
        /*066c*/ 	.word	0x000000d0
        /*0670*/ 	.short	0x010a
        /*0672*/ 	.byte	0xff
	.zero		1


	//   ....[89]....
        /*0674*/ 	.word	0x00006d90
        /*0678*/ 	.word	0x00000000
        /*067c*/ 	.word	0x00000080
        /*0680*/ 	.short	0x010a
        /*0682*/ 	.byte	0xff
	.zero		1


	//   ....[90]....
        /*0684*/ 	.word	0x00006de0
        /*0688*/ 	.word	0x00000000
        /*068c*/ 	.word	0x00000070
        /*0690*/ 	.short	0x010a
        /*0692*/ 	.byte	0xff
	.zero		1


	//   ....[91]....
        /*0694*/ 	.word	0x00006e40
        /*0698*/ 	.word	0x00000000
        /*069c*/ 	.word	0x00000080
        /*06a0*/ 	.short	0x010a
        /*06a2*/ 	.byte	0xff
	.zero		1


	//   ....[92]....
        /*06a4*/ 	.word	0x00006e90
        /*06a8*/ 	.word	0x00000000
        /*06ac*/ 	.word	0x00000070
        /*06b0*/ 	.short	0x010a
        /*06b2*/ 	.byte	0xff
	.zero		1


	//   ....[93]....
        /*06b4*/ 	.word	0x00006ef0
        /*06b8*/ 	.word	0x00000003
        /*06bc*/ 	.word	0x000000b0
        /*06c0*/ 	.short	0x010a
        /*06c2*/ 	.byte	0xff
	.zero		1


	//   ....[94]....
        /*06c4*/ 	.word	0x00006f50
        /*06c8*/ 	.word	0x00000000
        /*06cc*/ 	.word	0x00000000
        /*06d0*/ 	.short	0x010a
        /*06d2*/ 	.byte	0xff
	.zero		1


	//   ....[95]....
        /*06d4*/ 	.word	0x00006fb0
        /*06d8*/ 	.word	0x00000000
        /*06dc*/ 	.word	0x00000000
        /*06e0*/ 	.short	0x010a
        /*06e2*/ 	.byte	0xff
	.zero		1


	//   ....[96]....
        /*06e4*/ 	.word	0x00007010
        /*06e8*/ 	.word	0x00000000
        /*06ec*/ 	.word	0x00000000
        /*06f0*/ 	.short	0x010a
        /*06f2*/ 	.byte	0xff
	.zero		1


	//   ....[97]....
        /*06f4*/ 	.word	0x00007070
        /*06f8*/ 	.word	0x00000000
        /*06fc*/ 	.word	0x00000000
        /*0700*/ 	.short	0x010a
        /*0702*/ 	.byte	0xff
	.zero		1


	//   ....[98]....
        /*0704*/ 	.word	0x000070d0
        /*0708*/ 	.word	0x00000000
        /*070c*/ 	.word	0x00000000
        /*0710*/ 	.short	0x010a
        /*0712*/ 	.byte	0xff
	.zero		1


	//   ....[99]....
        /*0714*/ 	.word	0x00007120
        /*0718*/ 	.word	0x00000000
        /*071c*/ 	.word	0x00000070
        /*0720*/ 	.short	0x010a
        /*0722*/ 	.byte	0xff
	.zero		1


	//   ....[100]....
        /*0724*/ 	.word	0x00007180
        /*0728*/ 	.word	0x00000000
        /*072c*/ 	.word	0x00000068
        /*0730*/ 	.short	0x010a
        /*0732*/ 	.byte	0xff
	.zero		1


	//   ....[101]....
        /*0734*/ 	.word	0x000071e0
        /*0738*/ 	.word	0x00000003
        /*073c*/ 	.word	0x00000058
        /*0740*/ 	.short	0x010a
        /*0742*/ 	.byte	0xff
	.zero		1


	//   ....[102]....
        /*0744*/ 	.word	0x00007230
        /*0748*/ 	.word	0x00000000
        /*074c*/ 	.word	0x00000070
        /*0750*/ 	.short	0x010a
        /*0752*/ 	.byte	0xff
	.zero		1


	//   ....[103]....
        /*0754*/ 	.word	0x00007290
        /*0758*/ 	.word	0x00000000
        /*075c*/ 	.word	0x00000050
        /*0760*/ 	.short	0x010a
        /*0762*/ 	.byte	0xff
	.zero		1


	//   ....[104]....
        /*0764*/ 	.word	0x000072e0
        /*0768*/ 	.word	0x00000094
        /*076c*/ 	.word	0x00000090
        /*0770*/ 	.short	0x010a
        /*0772*/ 	.byte	0xff
	.zero		1


	//----- nvinfo : EIATTR_NUM_MBARRIERS
	.align		4
.L_47:
        /*0774*/ 	.byte	0x03, 0x38
        /*0776*/ 	.short	0x001e


	//----- nvinfo : EIATTR_EXIT_INSTR_OFFSETS
	.align		4
        /*0778*/ 	.byte	0x04, 0x1c
        /*077a*/ 	.short	(.L_49 - .L_48)


	//   ....[0]....
.L_48:
        /*077c*/ 	.word	0x00002560


	//   ....[1]....
        /*0780*/ 	.word	0x00002a50


	//   ....[2]....
        /*0784*/ 	.word	0x00002ab0


	//   ....[3]....
        /*0788*/ 	.word	0x000038d0


	//   ....[4]....
        /*078c*/ 	.word	0x00004400


	//   ....[5]....
        /*0790*/ 	.word	0x00004440


	//   ....[6]....
        /*0794*/ 	.word	0x00006a40


	//----- nvinfo : EIATTR_MAX_THREADS
	.align		4
.L_49:
        /*0798*/ 	.byte	0x04, 0x05
        /*079a*/ 	.short	(.L_51 - .L_50)
.L_50:
        /*079c*/ 	.word	0x00000100
        /*07a0*/ 	.word	0x00000001
        /*07a4*/ 	.word	0x00000001


	//----- nvinfo : EIATTR_CRS_STACK_SIZE
	.align		4
.L_51:
        /*07a8*/ 	.byte	0x04, 0x1e
        /*07aa*/ 	.short	(.L_53 - .L_52)
.L_52:
        /*07ac*/ 	.word	0x00000000


	//----- nvinfo : EIATTR_CBANK_PARAM_SIZE
	.align		4
.L_53:
        /*07b0*/ 	.byte	0x03, 0x19
        /*07b2*/ 	.short	0x0800


	//----- nvinfo : EIATTR_PARAM_CBANK
	.align		4
        /*07b4*/ 	.byte	0x04, 0x0a
        /*07b6*/ 	.short	(.L_55 - .L_54)
	.align		4
.L_54:
        /*07b8*/ 	.word	index@(.nv.constant0._ZN7cutlass13device_kernelINS_4gemm6kernel13GemmUniversalIN4cute5tupleIJiiiiEEENS1_10collective13CollectiveMmaINS1_35MainloopSm100TmaUmmaWarpSpecializedILi5ELi2ELi4ENS5_IJNS4_1CILi1EEESB_SB_EEEEENS5_IJNSA_ILi128EEENSA_ILi64EEESF_EEEaNS5_IJlSB_lEEEaSH_NS4_8TiledMMAINS4_8MMA_AtomIJNS4_15SM100_MMA_S8_SSIaaiLi128ELi64ELNS4_4UMMA5MajorE0ELSM_0ELNSL_8SaturateE0EEEEEENS4_6LayoutISC_NS5_IJNSA_ILi0EEESR_SR_EEEEENS5_IJNS4_10UnderscoreESU_SU_EEEEENS4_13SM90_TMA_LOADENS4_14ComposedLayoutINS4_7SwizzleILi2ELi4ELi3EEENS4_18smem_ptr_flag_bitsILi8EEENSQ_INS5_IJNSA_ILi8EEESF_EEENS5_IJSF_SB_EEEEEEEvNS4_8identityESX_S17_vS18_EENS_8epilogue10collective18CollectiveEpilogueINS1A_23Sm100TmaWarpSpecializedILi1ELi1ELi64ELb0ELb0EEEJSG_NS5_IJNSQ_ISE_SB_EENSQ_ISF_SB_EEEEEaSH_aSH_NS1A_6fusion15FusionCallbacksIS1E_NS1I_17LinearCombinationIaiaiLNS_15FloatRoundStyleE2EEESG_S1H_JEEENS4_5SM1004TMEM4LOAD26SM100_TMEM_LOAD_32dp32b64xESX_S17_NS4_39AutoVectorizingCopyWithAssumedAlignmentILi128EEENS4_14SM90_TMA_STOREES17_S1T_S1T_EEEvvEEEEvNT_6ParamsE)
        /*07bc*/ 	.short	0x0380
        /*07be*/ 	.short	0x0800


	//----- nvinfo : EIATTR_SW_WAR
	.align		4
.L_55:
        /*07c0*/ 	.byte	0x04, 0x36
        /*07c2*/ 	.short	(.L_57 - .L_56)
.L_56:
        /*07c4*/ 	.word	0x00000008
.L_57:


//--------------------- .nv.callgraph             --------------------------
	.section	.nv.callgraph,"",@"SHT_CUDA_CALLGRAPH"
	.align	4
	.sectionentsize	8
	.align		4
        /*0000*/ 	.word	0x00000000
	.align		4
        /*0004*/ 	.word	0xffffffff
	.align		4
        /*0008*/ 	.word	index@(_ZN7cutlass13device_kernelINS_4gemm6kernel13GemmUniversalIN4cute5tupleIJiiiiEEENS1_10collective13CollectiveMmaINS1_35MainloopSm100TmaUmmaWarpSpecializedILi5ELi2ELi4ENS5_IJNS4_1CILi1EEESB_SB_EEEEENS5_IJNSA_ILi128EEENSA_ILi64EEESF_EEEaNS5_IJlSB_lEEEaSH_NS4_8TiledMMAINS4_8MMA_AtomIJNS4_15SM100_MMA_S8_SSIaaiLi128ELi64ELNS4_4UMMA5MajorE0ELSM_0ELNSL_8SaturateE0EEEEEENS4_6LayoutISC_NS5_IJNSA_ILi0EEESR_SR_EEEEENS5_IJNS4_10UnderscoreESU_SU_EEEEENS4_13SM90_TMA_LOADENS4_14ComposedLayoutINS4_7SwizzleILi2ELi4ELi3EEENS4_18smem_ptr_flag_bitsILi8EEENSQ_INS5_IJNSA_ILi8EEESF_EEENS5_IJSF_SB_EEEEEEEvNS4_8identityESX_S17_vS18_EENS_8epilogue10collective18CollectiveEpilogueINS1A_23Sm100TmaWarpSpecializedILi1ELi1ELi64ELb0ELb0EEEJSG_NS5_IJNSQ_ISE_SB_EENSQ_ISF_SB_EEEEEaSH_aSH_NS1A_6fusion15FusionCallbacksIS1E_NS1I_17LinearCombinationIaiaiLNS_15FloatRoundStyleE2EEESG_S1H_JEEENS4_5SM1004TMEM4LOAD26SM100_TMEM_LOAD_32dp32b64xESX_S17_NS4_39AutoVectorizingCopyWithAssumedAlignmentILi128EEENS4_14SM90_TMA_STOREES17_S1T_S1T_EEEvvEEEEvNT_6ParamsE)
	.align		4
        /*000c*/ 	.word	index@(__assertfail)
	.align		4
        /*0010*/ 	.word	0x00000000
	.align		4
        /*0014*/ 	.word	0xfffffffe
	.align		4
        /*0018*/ 	.word	0x00000000
	.align		4
        /*001c*/ 	.word	0xfffffffd
	.align		4
        /*0020*/ 	.word	0x00000000
	.align		4
        /*0024*/ 	.word	0xfffffffc


//--------------------- .nv.constant4             --------------------------
	.section	.nv.constant4,"a",@progbits
	.align	8
	.align		8
.nv.constant4:
        /*0000*/ 	.dword	__assertfail
	.align		8
        /*0008*/ 	.dword	__unnamed_1
	.align		8
        /*0010*/ 	.dword	__unnamed_2
	.align		8
        /*0018*/ 	.dword	_ZN40_INTERNAL_d9f93c2e_4_k_cu_abd31bdb_337594cuda3std3__45__cpo5beginE
	.align		8
        /*0020*/ 	.dword	_ZN40_INTERNAL_d9f93c2e_4_k_cu_abd31bdb_337594cuda3std3__45__cpo3endE
	.align		8
        /*0028*/ 	.dword	_ZN40_INTERNAL_d9f93c2e_4_k_cu_abd31bdb_337594cuda3std3__45__cpo6cbeginE
	.align		8
        /*0030*/ 	.dword	_ZN40_INTERNAL_d9f93c2e_4_k_cu_abd31bdb_337594cuda3std3__45__cpo4cendE
	.align		8
        /*0038*/ 	.dword	_ZN40_INTERNAL_d9f93c2e_4_k_cu_abd31bdb_337594cuda3std3__442_GLOBAL__N__d9f93c2e_4_k_cu_abd31bdb_337596ignoreE
	.align		8
        /*0040*/ 	.dword	_ZN40_INTERNAL_d9f93c2e_4_k_cu_abd31bdb_337594cuda3std3__419piecewise_constructE
	.align		8
        /*0048*/ 	.dword	_ZN40_INTERNAL_d9f93c2e_4_k_cu_abd31bdb_337594cuda3std3__48in_placeE
	.align		8
        /*0050*/ 	.dword	_ZN40_INTERNAL_d9f93c2e_4_k_cu_abd31bdb_337594cuda3std6ranges3__45__cpo4swapE
	.align		8
        /*0058*/ 	.dword	_ZN40_INTERNAL_d9f93c2e_4_k_cu_abd31bdb_337594cuda3std6ranges3__45__cpo9iter_moveE
	.align		8
        /*0060*/ 	.dword	_ZN40_INTERNAL_d9f93c2e_4_k_cu_abd31bdb_337594cute7productE
	.align		8
        /*0068*/ 	.dword	_ZN40_INTERNAL_d9f93c2e_4_k_cu_abd31bdb_337594cute1_E
	.align		8
        /*0070*/ 	.dword	$str$25
	.align		8
        /*0078*/ 	.dword	$str$26
	.align		8
        /*0080*/ 	.dword	$str$27
	.align		8
        /*0088*/ 	.dword	$str$28


//--------------------- .text._ZN7cutlass13device_kernelINS_4gemm6kernel13GemmUniversalIN4cute5tupleIJiiiiEEENS1_10collective13CollectiveMmaINS1_35MainloopSm100TmaUmmaWarpSpecializedILi5ELi2ELi4ENS5_IJNS4_1CILi1EEESB_SB_EEEEENS5_IJNSA_ILi128EEENSA_ILi64EEESF_EEEaNS5_IJlSB_lEEEaSH_NS4_8TiledMMAINS4_8MMA_AtomIJNS4_15SM100_MMA_S8_SSIaaiLi128ELi64ELNS4_4UMMA5MajorE0ELSM_0ELNSL_8SaturateE0EEEEEENS4_6LayoutISC_NS5_IJNSA_ILi0EEESR_SR_EEEEENS5_IJNS4_10UnderscoreESU_SU_EEEEENS4_13SM90_TMA_LOADENS4_14ComposedLayoutINS4_7SwizzleILi2ELi4ELi3EEENS4_18smem_ptr_flag_bitsILi8EEENSQ_INS5_IJNSA_ILi8EEESF_EEENS5_IJSF_SB_EEEEEEEvNS4_8identityESX_S17_vS18_EENS_8epilogue10collective18CollectiveEpilogueINS1A_23Sm100TmaWarpSpecializedILi1ELi1ELi64ELb0ELb0EEEJSG_NS5_IJNSQ_ISE_SB_EENSQ_ISF_SB_EEEEEaSH_aSH_NS1A_6fusion15FusionCallbacksIS1E_NS1I_17LinearCombinationIaiaiLNS_15FloatRoundStyleE2EEESG_S1H_JEEENS4_5SM1004TMEM4LOAD26SM100_TMEM_LOAD_32dp32b64xESX_S17_NS4_39AutoVectorizingCopyWithAssumedAlignmentILi128EEENS4_14SM90_TMA_STOREES17_S1T_S1T_EEEvvEEEEvNT_6ParamsE --------------------------
	.section	.text._ZN7cutlass13device_kernelINS_4gemm6kernel13GemmUniversalIN4cute5tupleIJiiiiEEENS1_10collective13CollectiveMmaINS1_35MainloopSm100TmaUmmaWarpSpecializedILi5ELi2ELi4ENS5_IJNS4_1CILi1EEESB_SB_EEEEENS5_IJNSA_ILi128EEENSA_ILi64EEESF_EEEaNS5_IJlSB_lEEEaSH_NS4_8TiledMMAINS4_8MMA_AtomIJNS4_15SM100_MMA_S8_SSIaaiLi128ELi64ELNS4_4UMMA5MajorE0ELSM_0ELNSL_8SaturateE0EEEEEENS4_6LayoutISC_NS5_IJNSA_ILi0EEESR_SR_EEEEENS5_IJNS4_10UnderscoreESU_SU_EEEEENS4_13SM90_TMA_LOADENS4_14ComposedLayoutINS4_7SwizzleILi2ELi4ELi3EEENS4_18smem_ptr_flag_bitsILi8EEENSQ_INS5_IJNSA_ILi8EEESF_EEENS5_IJSF_SB_EEEEEEEvNS4_8identityESX_S17_vS18_EENS_8epilogue10collective18CollectiveEpilogueINS1A_23Sm100TmaWarpSpecializedILi1ELi1ELi64ELb0ELb0EEEJSG_NS5_IJNSQ_ISE_SB_EENSQ_ISF_SB_EEEEEaSH_aSH_NS1A_6fusion15FusionCallbacksIS1E_NS1I_17LinearCombinationIaiaiLNS_15FloatRoundStyleE2EEESG_S1H_JEEENS4_5SM1004TMEM4LOAD26SM100_TMEM_LOAD_32dp32b64xESX_S17_NS4_39AutoVectorizingCopyWithAssumedAlignmentILi128EEENS4_14SM90_TMA_STOREES17_S1T_S1T_EEEvvEEEEvNT_6ParamsE,"ax",@progbits
	.align	128
.text._ZN7cutlass13device_kernelINS_4gemm6kernel13GemmUniversalIN4cute5tupleIJiiiiEEENS1_10collective13CollectiveMmaINS1_35MainloopSm100TmaUmmaWarpSpecializedILi5ELi2ELi4ENS5_IJNS4_1CILi1EEESB_SB_EEEEENS5_IJNSA_ILi128EEENSA_ILi64EEESF_EEEaNS5_IJlSB_lEEEaSH_NS4_8TiledMMAINS4_8MMA_AtomIJNS4_15SM100_MMA_S8_SSIaaiLi128ELi64ELNS4_4UMMA5MajorE0ELSM_0ELNSL_8SaturateE0EEEEEENS4_6LayoutISC_NS5_IJNSA_ILi0EEESR_SR_EEEEENS5_IJNS4_10UnderscoreESU_SU_EEEEENS4_13SM90_TMA_LOADENS4_14ComposedLayoutINS4_7SwizzleILi2ELi4ELi3EEENS4_18smem_ptr_flag_bitsILi8EEENSQ_INS5_IJNSA_ILi8EEESF_EEENS5_IJSF_SB_EEEEEEEvNS4_8identityESX_S17_vS18_EENS_8epilogue10collective18CollectiveEpilogueINS1A_23Sm100TmaWarpSpecializedILi1ELi1ELi64ELb0ELb0EEEJSG_NS5_IJNSQ_ISE_SB_EENSQ_ISF_SB_EEEEEaSH_aSH_NS1A_6fusion15FusionCallbacksIS1E_NS1I_17LinearCombinationIaiaiLNS_15FloatRoundStyleE2EEESG_S1H_JEEENS4_5SM1004TMEM4LOAD26SM100_TMEM_LOAD_32dp32b64xESX_S17_NS4_39AutoVectorizingCopyWithAssumedAlignmentILi128EEENS4_14SM90_TMA_STOREES17_S1T_S1T_EEEvvEEEEvNT_6ParamsE:
        .type           _ZN7cutlass13device_kernelINS_4gemm6kernel13GemmUniversalIN4cute5tupleIJiiiiEEENS1_10collective13CollectiveMmaINS1_35MainloopSm100TmaUmmaWarpSpecializedILi5ELi2ELi4ENS5_IJNS4_1CILi1EEESB_SB_EEEEENS5_IJNSA_ILi128EEENSA_ILi64EEESF_EEEaNS5_IJlSB_lEEEaSH_NS4_8TiledMMAINS4_8MMA_AtomIJNS4_15SM100_MMA_S8_SSIaaiLi128ELi64ELNS4_4UMMA5MajorE0ELSM_0ELNSL_8SaturateE0EEEEEENS4_6LayoutISC_NS5_IJNSA_ILi0EEESR_SR_EEEEENS5_IJNS4_10UnderscoreESU_SU_EEEEENS4_13SM90_TMA_LOADENS4_14ComposedLayoutINS4_7SwizzleILi2ELi4ELi3EEENS4_18smem_ptr_flag_bitsILi8EEENSQ_INS5_IJNSA_ILi8EEESF_EEENS5_IJSF_SB_EEEEEEEvNS4_8identityESX_S17_vS18_EENS_8epilogue10collective18CollectiveEpilogueINS1A_23Sm100TmaWarpSpecializedILi1ELi1ELi64ELb0ELb0EEEJSG_NS5_IJNSQ_ISE_SB_EENSQ_ISF_SB_EEEEEaSH_aSH_NS1A_6fusion15FusionCallbacksIS1E_NS1I_17LinearCombinationIaiaiLNS_15FloatRoundStyleE2EEESG_S1H_JEEENS4_5SM1004TMEM4LOAD26SM100_TMEM_LOAD_32dp32b64xESX_S17_NS4_39AutoVectorizingCopyWithAssumedAlignmentILi128EEENS4_14SM90_TMA_STOREES17_S1T_S1T_EEEvvEEEEvNT_6ParamsE,@function
        .size           _ZN7cutlass13device_kernelINS_4gemm6kernel13GemmUniversalIN4cute5tupleIJiiiiEEENS1_10collective13CollectiveMmaINS1_35MainloopSm100TmaUmmaWarpSpecializedILi5ELi2ELi4ENS5_IJNS4_1CILi1EEESB_SB_EEEEENS5_IJNSA_ILi128EEENSA_ILi64EEESF_EEEaNS5_IJlSB_lEEEaSH_NS4_8TiledMMAINS4_8MMA_AtomIJNS4_15SM100_MMA_S8_SSIaaiLi128ELi64ELNS4_4UMMA5MajorE0ELSM_0ELNSL_8SaturateE0EEEEEENS4_6LayoutISC_NS5_IJNSA_ILi0EEESR_SR_EEEEENS5_IJNS4_10UnderscoreESU_SU_EEEEENS4_13SM90_TMA_LOADENS4_14ComposedLayoutINS4_7SwizzleILi2ELi4ELi3EEENS4_18smem_ptr_flag_bitsILi8EEENSQ_INS5_IJNSA_ILi8EEESF_EEENS5_IJSF_SB_EEEEEEEvNS4_8identityESX_S17_vS18_EENS_8epilogue10collective18CollectiveEpilogueINS1A_23Sm100TmaWarpSpecializedILi1ELi1ELi64ELb0ELb0EEEJSG_NS5_IJNSQ_ISE_SB_EENSQ_ISF_SB_EEEEEaSH_aSH_NS1A_6fusion15FusionCallbacksIS1E_NS1I_17LinearCombinationIaiaiLNS_15FloatRoundStyleE2EEESG_S1H_JEEENS4_5SM1004TMEM4LOAD26SM100_TMEM_LOAD_32dp32b64xESX_S17_NS4_39AutoVectorizingCopyWithAssumedAlignmentILi128EEENS4_14SM90_TMA_STOREES17_S1T_S1T_EEEvvEEEEvNT_6ParamsE,(.L_x_131 - _ZN7cutlass13device_kernelINS_4gemm6kernel13GemmUniversalIN4cute5tupleIJiiiiEEENS1_10collective13CollectiveMmaINS1_35MainloopSm100TmaUmmaWarpSpecializedILi5ELi2ELi4ENS5_IJNS4_1CILi1EEESB_SB_EEEEENS5_IJNSA_ILi128EEENSA_ILi64EEESF_EEEaNS5_IJlSB_lEEEaSH_NS4_8TiledMMAINS4_8MMA_AtomIJNS4_15SM100_MMA_S8_SSIaaiLi128ELi64ELNS4_4UMMA5MajorE0ELSM_0ELNSL_8SaturateE0EEEEEENS4_6LayoutISC_NS5_IJNSA_ILi0EEESR_SR_EEEEENS5_IJNS4_10UnderscoreESU_SU_EEEEENS4_13SM90_TMA_LOADENS4_14ComposedLayoutINS4_7SwizzleILi2ELi4ELi3EEENS4_18smem_ptr_flag_bitsILi8EEENSQ_INS5_IJNSA_ILi8EEESF_EEENS5_IJSF_SB_EEEEEEEvNS4_8identityESX_S17_vS18_EENS_8epilogue10collective18CollectiveEpilogueINS1A_23Sm100TmaWarpSpecializedILi1ELi1ELi64ELb0ELb0EEEJSG_NS5_IJNSQ_ISE_SB_EENSQ_ISF_SB_EEEEEaSH_aSH_NS1A_6fusion15FusionCallbacksIS1E_NS1I_17LinearCombinationIaiaiLNS_15FloatRoundStyleE2EEESG_S1H_JEEENS4_5SM1004TMEM4LOAD26SM100_TMEM_LOAD_32dp32b64xESX_S17_NS4_39AutoVectorizingCopyWithAssumedAlignmentILi128EEENS4_14SM90_TMA_STOREES17_S1T_S1T_EEEvvEEEEvNT_6ParamsE)
        .other          _ZN7cutlass13device_kernelINS_4gemm6kernel13GemmUniversalIN4cute5tupleIJiiiiEEENS1_10collective13CollectiveMmaINS1_35MainloopSm100TmaUmmaWarpSpecializedILi5ELi2ELi4ENS5_IJNS4_1CILi1EEESB_SB_EEEEENS5_IJNSA_ILi128EEENSA_ILi64EEESF_EEEaNS5_IJlSB_lEEEaSH_NS4_8TiledMMAINS4_8MMA_AtomIJNS4_15SM100_MMA_S8_SSIaaiLi128ELi64ELNS4_4UMMA5MajorE0ELSM_0ELNSL_8SaturateE0EEEEEENS4_6LayoutISC_NS5_IJNSA_ILi0EEESR_SR_EEEEENS5_IJNS4_10UnderscoreESU_SU_EEEEENS4_13SM90_TMA_LOADENS4_14ComposedLayoutINS4_7SwizzleILi2ELi4ELi3EEENS4_18smem_ptr_flag_bitsILi8EEENSQ_INS5_IJNSA_ILi8EEESF_EEENS5_IJSF_SB_EEEEEEEvNS4_8identityESX_S17_vS18_EENS_8epilogue10collective18CollectiveEpilogueINS1A_23Sm100TmaWarpSpecializedILi1ELi1ELi64ELb0ELb0EEEJSG_NS5_IJNSQ_ISE_SB_EENSQ_ISF_SB_EEEEEaSH_aSH_NS1A_6fusion15FusionCallbacksIS1E_NS1I_17LinearCombinationIaiaiLNS_15FloatRoundStyleE2EEESG_S1H_JEEENS4_5SM1004TMEM4LOAD26SM100_TMEM_LOAD_32dp32b64xESX_S17_NS4_39AutoVectorizingCopyWithAssumedAlignmentILi128EEENS4_14SM90_TMA_STOREES17_S1T_S1T_EEEvvEEEEvNT_6ParamsE,@"STO_CUDA_ENTRY STV_DEFAULT"
_ZN7cutlass13device_kernelINS_4gemm6kernel13GemmUniversalIN4cute5tupleIJiiiiEEENS1_10collective13CollectiveMmaINS1_35MainloopSm100TmaUmmaWarpSpecializedILi5ELi2ELi4ENS5_IJNS4_1CILi1EEESB_SB_EEEEENS5_IJNSA_ILi128EEENSA_ILi64EEESF_EEEaNS5_IJlSB_lEEEaSH_NS4_8TiledMMAINS4_8MMA_AtomIJNS4_15SM100_MMA_S8_SSIaaiLi128ELi64ELNS4_4UMMA5MajorE0ELSM_0ELNSL_8SaturateE0EEEEEENS4_6LayoutISC_NS5_IJNSA_ILi0EEESR_SR_EEEEENS5_IJNS4_10UnderscoreESU_SU_EEEEENS4_13SM90_TMA_LOADENS4_14ComposedLayoutINS4_7SwizzleILi2ELi4ELi3EEENS4_18smem_ptr_flag_bitsILi8EEENSQ_INS5_IJNSA_ILi8EEESF_EEENS5_IJSF_SB_EEEEEEEvNS4_8identityESX_S17_vS18_EENS_8epilogue10collective18CollectiveEpilogueINS1A_23Sm100TmaWarpSpecializedILi1ELi1ELi64ELb0ELb0EEEJSG_NS5_IJNSQ_ISE_SB_EENSQ_ISF_SB_EEEEEaSH_aSH_NS1A_6fusion15FusionCallbacksIS1E_NS1I_17LinearCombinationIaiaiLNS_15FloatRoundStyleE2EEESG_S1H_JEEENS4_5SM1004TMEM4LOAD26SM100_TMEM_LOAD_32dp32b64xESX_S17_NS4_39AutoVectorizingCopyWithAssumedAlignmentILi128EEENS4_14SM90_TMA_STOREES17_S1T_S1T_EEEvvEEEEvNT_6ParamsE:
[----:B------:R-:W1:Y:S01]  /*0000*/  LDC R1, c[0x0][0x37c] ;  /* 0x0000df00ff017b82 */ /* 0x000e620000000800 */
[----:B------:R-:W2:Y:S01]  /*0010*/  S2R R176, SR_TID.X ;  /* 0x0000000000b07919 */ /* 0x000ea20000002100 */
[----:B------:R-:W3:Y:S01]  /*0020*/  LDCU.64 UR4, c[0x0][0x890] ;  /* 0x00011200ff0477ac */ /* 0x000ee20008000a00 */
[----:B------:R-:W-:Y:S02]  /*0030*/  PRMT R168, RZ, 0x7610, R168 ;  /* 0x00007610ffa87816 */ /* 0x000fe400000000a8 */
[----:B------:R-:W-:Y:S01]  /*0040*/  ELECT P5, URZ, PT ;  /* 0x0000000000ff782f */ /* 0x000fe200038a0000 */
[----:B------:R-:W4:Y:S01]  /*0050*/  LDCU.64 UR40, c[0x0][0x358] ;  /* 0x00006b00ff2877ac */ /* 0x000f220008000a00 */
[----:B---3--:R-:W-:-:S04]  /*0060*/  UISETP.NE.U32.AND UP0, UPT, UR4, URZ, UPT ;  /* 0x000000ff0400728c */ /* 0x008fc8000bf05070 */
[----:B------:R-:W-:Y:S01]  /*0070*/  UISETP.NE.AND.EX UP0, UPT, UR5, URZ, UPT, UP0 ;  /* 0x000000ff0500728c */ /* 0x000fe2000bf05300 */
[----:B--2---:R-:W-:-:S05]  /*0080*/  SHF.R.U32.HI R181, RZ, 0x5, R176 ;  /* 0x00000005ffb57819 */ /* 0x004fca00000116b0 */
[----:B------:R-:W2:Y:S02]  /*0090*/  SHFL.IDX PT, R0, R181, RZ, 0x1f ;  /* 0x00001fffb5007589 */ /* 0x000ea400000e0000 */
[----:B--2---:R-:W-:Y:S01]  /*00a0*/  R2UR UR8, R0 ;  /* 0x00000000000872ca */ /* 0x004fe200000e0000 */
[----:B-1--4-:R-:W-:-:S14]  /*00b0*/  BRA.U UP0, `(.L_x_0) ;  /* 0x00000001002c7547 */ /* 0x012fdc000b800000 */
[----:B------:R-:W1:Y:S02]  /*00c0*/  LDCU.64 UR6, c[0x0][0x888] ;  /* 0x00011100ff0677ac */ /* 0x000e640008000a00 */
[----:B-1----:R-:W-:-:S04]  /*00d0*/  UISETP.NE.U32.AND UP0, UPT, UR6, URZ, UPT ;  /* 0x000000ff0600728c */ /* 0x002fc8000bf05070 */
[----:B------:R-:W-:-:S09]  /*00e0*/  UISETP.NE.AND.EX UP0, UPT, UR7, URZ, UPT, UP0 ;  /* 0x000000ff0700728c */ /* 0x000fd2000bf05300 */
[----:B------:R-:W-:Y:S05]  /*00f0*/  BRA.U !UP0, `(.L_x_1) ;  /* 0x0000000108107547 */ /* 0x000fea000b800000 */
[----:B------:R-:W1:Y:S02]  /*0100*/  LDC.64 R80, c[0x0][0x888] ;  /* 0x00022200ff507b82 */ /* 0x000e640000000a00 */
[----:B-1----:R1:W5:Y:S01]  /*0110*/  LDG.E R80, desc[UR40][R80.64] ;  /* 0x0000002850507981 */ /* 0x002362000c1e1900 */
[----:B------:R-:W-:Y:S01]  /*0120*/  HFMA2 R168, -RZ, RZ, 0, 5.9604644775390625e-08 ;  /* 0x00000001ffa87431 */ /* 0x000fe200000001ff */
[----:B------:R-:W-:Y:S05]  /*0130*/  BRA `(.L_x_0) ;  /* 0x00000000000c7947 */ /* 0x000fea0003800000 */
.L_x_1:
[----:B------:R-:W1:Y:S01]  /*0140*/  LDCU UR6, c[0x0][0x880] ;  /* 0x00011000ff0677ac */ /* 0x000e620008000800 */
[----:B------:R-:W-:Y:S01]  /*0150*/  HFMA2 R168, -RZ, RZ, 0, 5.9604644775390625e-08 ;  /* 0x00000001ffa87431 */ /* 0x000fe200000001ff */
[----:B-1----:R-:W-:-:S07]  /*0160*/  MOV R80, UR6 ;  /* 0x0000000600507c02 */ /* 0x002fce0008000f00 */
.L_x_0:
[----:B------:R-:W2:Y:S02]  /*0170*/  LDCU.64 UR6, c[0x0][0x8b0] ;  /* 0x00011600ff0677ac */ /* 0x000ea40008000a00 */
[----:B--2---:R-:W-:-:S04]  /*0180*/  UISETP.NE.U32.AND UP0, UPT, UR6, URZ, UPT ;  /* 0x000000ff0600728c */ /* 0x004fc8000bf05070 */
[----:B------:R-:W-:-:S09]  /*0190*/  UISETP.NE.AND.EX UP0, UPT, UR7, URZ, UPT, UP0 ;  /* 0x000000ff0700728c */ /* 0x000fd2000bf05300 */
[----:B------:R-:W-:Y:S05]  /*01a0*/  BRA.U UP0, `(.L_x_2) ;  /* 0x0000000100247547 */ /* 0x000fea000b800000 */
[----:B------:R-:W2:Y:S02]  /*01b0*/  LDCU.64 UR6, c[0x0][0x8a8] ;  /* 0x00011500ff0677ac */ /* 0x000ea40008000a00 */
[----:B--2---:R-:W-:-:S04]  /*01c0*/  UISETP.NE.U32.AND UP0, UPT, UR6, URZ, UPT ;  /* 0x000000ff0600728c */ /* 0x004fc8000bf05070 */
[----:B------:R-:W-:-:S09]  /*01d0*/  UISETP.NE.AND.EX UP0, UPT, UR7, URZ, UPT, UP0 ;  /* 0x000000ff0700728c */ /* 0x000fd2000bf05300 */
[----:B------:R-:W-:Y:S05]  /*01e0*/  BRA.U !UP0, `(.L_x_3) ;  /* 0x00000001080c7547 */ /* 0x000fea000b800000 */
[----:B------:R-:W2:Y:S02]  /*01f0*/  LDC.64 R78, c[0x0][0x8a8] ;  /* 0x00022a00ff4e7b82 */ /* 0x000ea40000000a00 */
[----:B--2---:R2:W5:Y:S01]  /*0200*/  LDG.E R78, desc[UR40][R78.64] ;  /* 0x000000284e4e7981 */ /* 0x004562000c1e1900 */
[----:B------:R-:W-:Y:S05]  /*0210*/  BRA `(.L_x_2) ;  /* 0x0000000000087947 */ /* 0x000fea0003800000 */
.L_x_3:
[----:B------:R-:W2:Y:S02]  /*0220*/  LDCU UR6, c[0x0][0x8a0] ;  /* 0x00011400ff0677ac */ /* 0x000ea40008000800 */
[----:B--2---:R-:W-:Y:S02]  /*0230*/  MOV R78, UR6 ;  /* 0x00000006004e7c02 */ /* 0x004fe40008000f00 */
.L_x_2:
[----:B------:R-:W-:Y:S01]  /*0240*/  IMAD.U32 R0, RZ, RZ, UR8 ;  /* 0x00000008ff007e24 */ /* 0x000fe2000f8e00ff */
[----:B------:R-:W-:Y:S04]  /*0250*/  BSSY.RECONVERGENT B0, `(.L_x_4) ;  /* 0x000000c000007945 */ /* 0x000fe80003800200 */
[C---:B------:R-:W-:Y:S02]  /*0260*/  ISETP.NE.OR P1, PT, R0.reuse, 0x1, !P5 ;  /* 0x000000010000780c */ /* 0x040fe40006f25670 */
[----:B------:R-:W-:-:S11]  /*0270*/  ISETP.NE.OR P0, PT, R0, 0x3, !P5 ;  /* 0x000000030000780c */ /* 0x000fd60006f05670 */
[----:B------:R-:W-:Y:S05]  /*0280*/  @P1 BRA `(.L_x_5) ;  /* 0x0000000000201947 */ /* 0x000fea0003800000 */
[----:B------:R-:W3:Y:S02]  /*0290*/  LDCU.64 UR6, c[0x0][0x348] ;  /* 0x00006900ff0677ac */ /* 0x000ee40008000a00 */
[----:B---3--:R-:W-:Y:S02]  /*02a0*/  UIADD3 UR10, UP1, UPT, UR6, 0x80, URZ ;  /* 0x00000080060a7890 */ /* 0x008fe4000ff3e0ff */
[----:B------:R-:W-:Y:S02]  /*02b0*/  UIADD3 UR6, UP0, UPT, UR6, 0x180, URZ ;  /* 0x0000018006067890 */ /* 0x000fe4000ff1e0ff */
[----:B------:R-:W-:Y:S02]  /*02c0*/  UIADD3.X UR11, UPT, UPT, URZ, UR7, URZ, UP1, !UPT ;  /* 0x00000007ff0b7290 */ /* 0x000fe40008ffe4ff */
[----:B------:R-:W-:-:S07]  /*02d0*/  UIADD3.X UR7, UPT, UPT, URZ, UR7, URZ, UP0, !UPT ;  /* 0x00000007ff077290 */ /* 0x000fce00087fe4ff */
[----:B------:R3:W-:Y:S02]  /*02e0*/  UTMACCTL.PF [UR10] ;  /* 0x000000000a0079b9 */ /* 0x0007e40008040000 */
[----:B------:R3:W-:Y:S02]  /*02f0*/  UTMACCTL.PF [UR6] ;  /* 0x00000000060079b9 */ /* 0x0007e40008040000 */
[----:B---3--:R-:W-:Y:S01]  /*0300*/  NOP ;  /* 0x0000000000007918 */ /* 0x008fe20000000000 */
.L_x_5:
[----:B------:R-:W-:Y:S05]  /*0310*/  BSYNC.RECONVERGENT B0 ;  /* 0x0000000000007941 */ /* 0x000fea0003800200 */
.L_x_4:
[----:B------:R-:W-:Y:S04]  /*0320*/  BSSY.RECONVERGENT B0, `(.L_x_6) ;  /* 0x000000a000007945 */ /* 0x000fe80003800200 */
        /* <DEDUP_REMOVED lines=9> */
.L_x_7:
[----:B------:R-:W-:Y:S05]  /*03c0*/  BSYNC.RECONVERGENT B0 ;  /* 0x0000000000007941 */ /* 0x000fea0003800200 */
.L_x_6:
[----:B------:R-:W3:Y:S01]  /*03d0*/  LDCU.64 UR6, c[0x0][0x888] ;  /* 0x00011100ff0677ac */ /* 0x000ee20008000a00 */
[----:B------:R-:W-:Y:S02]  /*03e0*/  UISETP.EQ.U32.AND UP1, UPT, UR4, URZ, UPT ;  /* 0x000000ff0400728c */ /* 0x000fe4000bf22070 */
[----:B------:R-:W-:Y:S02]  /*03f0*/  UPLOP3.LUT UP2, UPT, UPT, UPT, UPT, 0x80, 0x8 ;  /* 0x000000000008789c */ /* 0x000fe40003f4f070 */
[----:B---3--:R-:W-:-:S04]  /*0400*/  UISETP.NE.U32.AND UP0, UPT, UR6, URZ, UPT ;  /* 0x000000ff0600728c */ /* 0x008fc8000bf05070 */
[----:B------:R-:W-:-:S04]  /*0410*/  UISETP.NE.AND.EX UP0, UPT, UR7, URZ, UPT, UP0 ;  /* 0x000000ff0700728c */ /* 0x000fc8000bf05300 */
[----:B------:R-:W-:-:S04]  /*0420*/  UISETP.EQ.OR.EX UP3, UPT, UR5, URZ, !UP0, UP1 ;  /* 0x000000ff0500728c */ /* 0x000fc8000c762710 */
[----:B------:R-:W-:-:S05]  /*0430*/  UP2UR UR44, UPR, URZ, 0x8 ;  /* 0x00000008ff2c7883 */ /* 0x000fca0008000000 */
[----:B------:R-:W-:Y:S07]  /*0440*/  BRA.U !UP3, `(.L_x_8) ;  /* 0x000000010b207547 */ /* 0x000fee000b800000 */
[----:B-----5:R-:W-:Y:S01]  /*0450*/  R2UR UR6, R80 ;  /* 0x00000000500672ca */ /* 0x020fe200000e0000 */
[----:B------:R-:W-:Y:S02]  /*0460*/  UISETP.NE.U32.AND UP2, UPT, UR4, URZ, UPT ;  /* 0x000000ff0400728c */ /* 0x000fe4000bf45070 */
[----:B------:R-:W-:Y:S02]  /*0470*/  USEL UR4, URZ, 0xffffffff, UP0 ;  /* 0xffffffffff047887 */ /* 0x000fe40008000000 */
[----:B------:R-:W-:-:S08]  /*0480*/  UISETP.NE.AND.EX UP2, UPT, UR5, URZ, UPT, UP2 ;  /* 0x000000ff0500728c */ /* 0x000fd0000bf45320 */
[----:B------:R-:W-:-:S04]  /*0490*/  UISETP.NE.AND UP1, UPT, UR6, URZ, UPT ;  /* 0x000000ff0600728c */ /* 0x000fc8000bf25270 */
[----:B------:R-:W-:-:S04]  /*04a0*/  @!UP2 USEL UR4, URZ, 0xffffffff, UP1 ;  /* 0xffffffffff04a887 */ /* 0x000fc80008800000 */
[----:B------:R-:W-:-:S04]  /*04b0*/  ULOP3.LUT UR4, UR4, 0x1, URZ, 0xc0, !UPT ;  /* 0x0000000104047892 */ /* 0x000fc8000f8ec0ff */
[----:B------:R-:W-:-:S11]  /*04c0*/  UISETP.NE.U32.AND UP2, UPT, UR4, 0x1, UPT ;  /* 0x000000010400788c */ /* 0x000fd6000bf45070 */
.L_x_8:
[----:B------:R-:W3:Y:S01]  /*04d0*/  SHFL.IDX PT, R2, R181, RZ, 0x1f ;  /* 0x00001fffb5027589 */ /* 0x000ee200000e0000 */
[----:B------:R-:W-:-:S04]  /*04e0*/  UISETP.NE.AND UP1, UPT, UR8, 0x2, UPT ;  /* 0x000000020800788c */ /* 0x000fc8000bf25270 */
[----:B------:R-:W-:Y:S01]  /*04f0*/  USEL UR13, URZ, 0x1, UP1 ;  /* 0x00000001ff0d7887 */ /* 0x000fe20008800000 */
[----:B---3--:R-:W-:-:S13]  /*0500*/  ISETP.NE.AND P0, PT, R2, RZ, PT ;  /* 0x000000ff0200720c */ /* 0x008fda0003f05270 */
[----:B------:R-:W-:Y:S05]  /*0510*/  @P0 BRA `(.L_x_9) ;  /* 0x0000000000500947 */ /* 0x000fea0003800000 */
[----:B------:R-:W3:Y:S01]  /*0520*/  S2UR UR5, SR_CgaCtaId ;  /* 0x00000000000579c3 */ /* 0x000ee20000008800 */
[----:B------:R-:W-:Y:S01]  /*0530*/  UMOV UR6, 0x400 ;  /* 0x0000040000067882 */ /* 0x000fe20000000000 */
[----:B------:R-:W-:Y:S01]  /*0540*/  UMOV UR4, 0x1 ;  /* 0x0000000100047882 */ /* 0x000fe20000000000 */
[----:B------:R-:W-:Y:S01]  /*0550*/  ELECT P0, URZ, PT ;  /* 0x0000000000ff782f */ /* 0x000fe20003800000 */
[----:B---3--:R-:W-:Y:S02]  /*0560*/  ULEA UR5, UR5, UR6, 0x18 ;  /* 0x0000000605057291 */ /* 0x008fe4000f8ec0ff */
[----:B------:R-:W-:-:S04]  /*0570*/  UIADD3 UR6, UPT, UPT, -UR4, 0x100000, URZ ;  /* 0x0010000004067890 */ /* 0x000fc8000fffe1ff */
[----:B------:R-:W-:Y:S02]  /*0580*/  USHF.L.U32 UR7, UR6, 0xb, URZ ;  /* 0x0000000b06077899 */ /* 0x000fe400080006ff */
[----:B------:R-:W-:Y:S01]  /*0590*/  USHF.L.U32 UR6, UR6, 0x1, URZ ;  /* 0x0000000106067899 */ /* 0x000fe200080006ff */
[----:B------:R-:W3:Y:S11]  /*05a0*/  FENCE.VIEW.ASYNC.S ;  /* 0x00000000000073c6 */ /* 0x000ef60000000000 */
[----:B---3--:R3:W4:Y:S01]  /*05b0*/  SYNCS.EXCH.64 URZ, [UR5], UR6 ;  /* 0x0000000605ff75b2 */ /* 0x0087220008000100 */
[----:B------:R3:W1:Y:S01]  /*05c0*/  SYNCS.EXCH.64 URZ, [UR5+0x28], UR6 ;  /* 0x0000280605ff75b2 */ /* 0x0006620008000100 */
        /* <DEDUP_REMOVED lines=8> */
[----:B------:R-:W-:Y:S01]  /*0650*/  NOP ;  /* 0x0000000000007918 */ /* 0x000fe20000000000 */
.L_x_9:
[----:B------:R-:W2:Y:S01]  /*0660*/  SHFL.IDX PT, R2, R181, RZ, 0x1f ;  /* 0x00001fffb5027589 */ /* 0x000ea200000e0000 */
[----:B------:R-:W-:Y:S01]  /*0670*/  NOP ;  /* 0x0000000000007918 */ /* 0x000fe20000000000 */
[----:B--2---:R-:W-:-:S13]  /*0680*/  ISETP.NE.AND P0, PT, R2, 0x1, PT ;  /* 0x000000010200780c */ /* 0x004fda0003f05270 */
[----:B------:R-:W-:Y:S05]  /*0690*/  @P0 BRA `(.L_x_10) ;  /* 0x0000000000400947 */ /* 0x000fea0003800000 */
[----:B---3--:R-:W2:Y:S01]  /*06a0*/  S2UR UR6, SR_CgaCtaId ;  /* 0x00000000000679c3 */ /* 0x008ea20000008800 */
[----:B------:R-:W-:Y:S01]  /*06b0*/  UMOV UR7, 0x400 ;  /* 0x0000040000077882 */ /* 0x000fe20000000000 */
[----:B------:R-:W-:Y:S01]  /*06c0*/  UMOV UR5, 0x20 ;  /* 0x0000002000057882 */ /* 0x000fe20000000000 */
[----:B------:R-:W-:Y:S01]  /*06d0*/  UMOV UR4, 0x80 ;  /* 0x0000008000047882 */ /* 0x000fe20000000000 */
[----:B------:R-:W-:-:S04]  /*06e0*/  UIADD3 UR10, UPT, UPT, -UR5, 0x100000, URZ ;  /* 0x00100000050a7890 */ /* 0x000fc8000fffe1ff */
[----:B------:R-:W-:Y:S02]  /*06f0*/  USHF.L.U32 UR11, UR10, 0xb, URZ ;  /* 0x0000000b0a0b7899 */ /* 0x000fe400080006ff */
[----:B------:R-:W-:Y:S02]  /*0700*/  USHF.L.U32 UR10, UR10, 0x1, URZ ;  /* 0x000000010a0a7899 */ /* 0x000fe400080006ff */
[----:B------:R-:W-:-:S04]  /*0710*/  UIADD3 UR4, UPT, UPT, -UR4, 0x100000, URZ ;  /* 0x0010000004047890 */ /* 0x000fc8000fffe1ff */
[----:B------:R-:W-:Y:S02]  /*0720*/  USHF.L.U32 UR5, UR4, 0xb, URZ ;  /* 0x0000000b04057899 */ /* 0x000fe400080006ff */
[----:B------:R-:W-:Y:S01]  /*0730*/  USHF.L.U32 UR4, UR4, 0x1, URZ ;  /* 0x0000000104047899 */ /* 0x000fe200080006ff */
[----:B------:R-:W-:Y:S01]  /*0740*/  ELECT P0, URZ, PT ;  /* 0x0000000000ff782f */ /* 0x000fe20003800000 */
[----:B--2---:R-:W-:Y:S01]  /*0750*/  ULEA UR6, UR6, UR7, 0x18 ;  /* 0x0000000706067291 */ /* 0x004fe2000f8ec0ff */
[----:B------:R-:W2:Y:S11]  /*0760*/  FENCE.VIEW.ASYNC.S ;  /* 0x00000000000073c6 */ /* 0x000eb60000000000 */
[----:B--2---:R2:W3:Y:S01]  /*0770*/  SYNCS.EXCH.64 URZ, [UR6+0x50], UR10 ;  /* 0x0000500a06ff75b2 */ /* 0x0044e20008000100 */
[----:B------:R2:W1:Y:S01]  /*0780*/  SYNCS.EXCH.64 URZ, [UR6+0x58], UR4 ;  /* 0x0000580406ff75b2 */ /* 0x0004620008000100 */
[----:B------:R-:W-:Y:S01]  /*0790*/  NOP ;  /* 0x0000000000007918 */ /* 0x000fe20000000000 */
.L_x_10:
[----:B------:R-:W4:Y:S01]  /*07a0*/  SHFL.IDX PT, R2, R181, RZ, 0x1f ;  /* 0x00001fffb5027589 */ /* 0x000f2200000e0000 */
[----:B------:R-:W-:Y:S01]  /*07b0*/  NOP ;  /* 0x0000000000007918 */ /* 0x000fe20000000000 */
[----:B----4-:R-:W-:-:S13]  /*07c0*/  ISETP.NE.AND P0, PT, R2, 0x3, PT ;  /* 0x000000030200780c */ /* 0x010fda0003f05270 */
[----:B------:R-:W-:Y:S05]  /*07d0*/  @P0 BRA `(.L_x_11) ;  /* 0x0000000000300947 */ /* 0x000fea0003800000 */
[----:B--23--:R-:W2:Y:S01]  /*07e0*/  S2UR UR5, SR_CgaCtaId ;  /* 0x00000000000579c3 */ /* 0x00cea20000008800 */
[----:B------:R-:W-:Y:S01]  /*07f0*/  UMOV UR6, 0x400 ;  /* 0x0000040000067882 */ /* 0x000fe20000000000 */
[----:B------:R-:W-:Y:S01]  /*0800*/  UMOV UR4, 0x20 ;  /* 0x0000002000047882 */ /* 0x000fe20000000000 */
[----:B------:R-:W-:Y:S01]  /*0810*/  ELECT P0, URZ, PT ;  /* 0x0000000000ff782f */ /* 0x000fe20003800000 */
[----:B--2---:R-:W-:Y:S02]  /*0820*/  ULEA UR5, UR5, UR6, 0x18 ;  /* 0x0000000605057291 */ /* 0x004fe4000f8ec0ff */
[----:B------:R-:W-:-:S04]  /*0830*/  UIADD3 UR6, UPT, UPT, -UR4, 0x100000, URZ ;  /* 0x0010000004067890 */ /* 0x000fc8000fffe1ff */
[----:B------:R-:W-:Y:S02]  /*0840*/  USHF.L.U32 UR7, UR6, 0xb, URZ ;  /* 0x0000000b06077899 */ /* 0x000fe400080006ff */
[----:B------:R-:W-:Y:S01]  /*0850*/  USHF.L.U32 UR6, UR6, 0x1, URZ ;  /* 0x0000000106067899 */ /* 0x000fe200080006ff */
[----:B------:R-:W2:Y:S11]  /*0860*/  FENCE.VIEW.ASYNC.S ;  /* 0x00000000000073c6 */ /* 0x000eb60000000000 */
[----:B--2---:R4:W2:Y:S01]  /*0870*/  SYNCS.EXCH.64 URZ, [UR5+0x60], UR6 ;  /* 0x0000600605ff75b2 */ /* 0x0048a20008000100 */
[----:B------:R4:W3:Y:S02]  /*0880*/  SYNCS.EXCH.64 URZ, [UR5+0x68], UR6 ;  /* 0x0000680605ff75b2 */ /* 0x0008e40008000100 */
[----:B----4-:R-:W-:Y:S01]  /*0890*/  NOP ;  /* 0x0000000000007918 */ /* 0x010fe20000000000 */
.L_x_11:
[----:B------:R-:W4:Y:S01]  /*08a0*/  SHFL.IDX PT, R2, R181, RZ, 0x1f ;  /* 0x00001fffb5027589 */ /* 0x000f2200000e0000 */
[----:B------:R-:W-:Y:S01]  /*08b0*/  NOP ;  /* 0x0000000000007918 */ /* 0x000fe20000000000 */
[----:B----4-:R-:W-:-:S13]  /*08c0*/  ISETP.NE.AND P0, PT, R2, 0x4, PT ;  /* 0x000000040200780c */ /* 0x010fda0003f05270 */
[----:B------:R-:W-:Y:S05]  /*08d0*/  @P0 BRA `(.L_x_12) ;  /* 0x00000000004c0947 */ /* 0x000fea0003800000 */
[----:B--23--:R-:W2:Y:S01]  /*08e0*/  S2UR UR5, SR_CgaCtaId ;  /* 0x00000000000579c3 */ /* 0x00cea20000008800 */
[----:B------:R-:W-:Y:S01]  /*08f0*/  UMOV UR7, 0x100 ;  /* 0x0000010000077882 */ /* 0x000fe20000000000 */
[----:B------:R-:W-:Y:S01]  /*0900*/  UMOV UR6, 0x400 ;  /* 0x0000040000067882 */ /* 0x000fe20000000000 */
[----:B------:R-:W-:Y:S01]  /*0910*/  USEL UR7, UR7, 0xe0, UP2 ;  /* 0x000000e007077887 */ /* 0x000fe20009000000 */
[----:B------:R-:W-:Y:S01]  /*0920*/  UMOV UR4, 0x1 ;  /* 0x0000000100047882 */ /* 0x000fe20000000000 */
[----:B------:R-:W-:Y:S01]  /*0930*/  ELECT P0, URZ, PT ;  /* 0x0000000000ff782f */ /* 0x000fe20003800000 */
[----:B------:R-:W-:-:S04]  /*0940*/  UIADD3 UR10, UPT, UPT, -UR4, 0x100000, URZ ;  /* 0x00100000040a7890 */ /* 0x000fc8000fffe1ff */
[----:B------:R-:W-:Y:S02]  /*0950*/  USHF.L.U32 UR11, UR10, 0xb, URZ ;  /* 0x0000000b0a0b7899 */ /* 0x000fe400080006ff */
[----:B------:R-:W-:Y:S02]  /*0960*/  USHF.L.U32 UR10, UR10, 0x1, URZ ;  /* 0x000000010a0a7899 */ /* 0x000fe400080006ff */
[----:B--2---:R-:W-:Y:S02]  /*0970*/  ULEA UR5, UR5, UR6, 0x18 ;  /* 0x0000000605057291 */ /* 0x004fe4000f8ec0ff */
[----:B------:R-:W-:-:S04]  /*0980*/  UIADD3 UR6, UPT, UPT, -UR7, 0x100000, URZ ;  /* 0x0010000007067890 */ /* 0x000fc8000fffe1ff */
[----:B------:R-:W-:Y:S02]  /*0990*/  USHF.L.U32 UR7, UR6, 0xb, URZ ;  /* 0x0000000b06077899 */ /* 0x000fe400080006ff */
[----:B------:R-:W-:Y:S01]  /*09a0*/  USHF.L.U32 UR6, UR6, 0x1, URZ ;  /* 0x0000000106067899 */ /* 0x000fe200080006ff */
[----:B------:R-:W2:Y:S03]  /*09b0*/  FENCE.VIEW.ASYNC.S ;  /* 0x00000000000073c6 */ /* 0x000ea60000000000 */
[----:B--2---:R4:W2:Y:S08]  /*09c0*/  SYNCS.EXCH.64 URZ, [UR5+0x70], UR10 ;  /* 0x0000700a05ff75b2 */ /* 0x0048b00008000100 */
[----:B------:R4:W3:Y:S01]  /*09d0*/  SYNCS.EXCH.64 URZ, [UR5+0x80], UR6 ;  /* 0x0000800605ff75b2 */ /* 0x0008e20008000100 */
[----:B------:R4:W1:Y:S01]  /*09e0*/  SYNCS.EXCH.64 URZ, [UR5+0x78], UR10 ;  /* 0x0000780a05ff75b2 */ /* 0x0008620008000100 */
[----:B------:R4:W1:Y:S02]  /*09f0*/  SYNCS.EXCH.64 URZ, [UR5+0x88], UR6 ;  /* 0x0000880605ff75b2 */ /* 0x0008640008000100 */
[----:B----4-:R-:W-:Y:S01]  /*0a00*/  NOP ;  /* 0x0000000000007918 */ /* 0x010fe20000000000 */
.L_x_12:
[----:B------:R-:W4:Y:S01]  /*0a10*/  SHFL.IDX PT, R2, R181, RZ, 0x1f ;  /* 0x00001fffb5027589 */ /* 0x000f2200000e0000 */
[----:B------:R-:W-:Y:S01]  /*0a20*/  NOP ;  /* 0x0000000000007918 */ /* 0x000fe20000000000 */
[----:B----4-:R-:W-:-:S13]  /*0a30*/  ISETP.NE.AND P0, PT, R2, 0x5, PT ;  /* 0x000000050200780c */ /* 0x010fda0003f05270 */
[----:B------:R-:W-:Y:S05]  /*0a40*/  @P0 BRA `(.L_x_13) ;  /* 0x0000000000580947 */ /* 0x000fea0003800000 */
[----:B--23--:R-:W2:Y:S01]  /*0a50*/  S2UR UR6, SR_CgaCtaId ;  /* 0x00000000000679c3 */ /* 0x00cea20000008800 */
        /* <DEDUP_REMOVED lines=12> */
[----:B--2---:R4:W2:Y:S01]  /*0b20*/  SYNCS.EXCH.64 URZ, [UR6+0x90], UR10 ;  /* 0x0000900a06ff75b2 */ /* 0x0048a20008000100 */
[----:B------:R4:W3:Y:S01]  /*0b30*/  SYNCS.EXCH.64 URZ, [UR6+0xb0], UR4 ;  /* 0x0000b00406ff75b2 */ /* 0x0008e20008000100 */
[----:B------:R4:W1:Y:S01]  /*0b40*/  SYNCS.EXCH.64 URZ, [UR6+0x98], UR10 ;  /* 0x0000980a06ff75b2 */ /* 0x0008620008000100 */
[----:B------:R4:W1:Y:S01]  /*0b50*/  SYNCS.EXCH.64 URZ, [UR6+0xb8], UR4 ;  /* 0x0000b80406ff75b2 */ /* 0x0008620008000100 */
[----:B------:R4:W1:Y:S01]  /*0b60*/  SYNCS.EXCH.64 URZ, [UR6+0xa0], UR10 ;  /* 0x0000a00a06ff75b2 */ /* 0x0008620008000100 */
[----:B------:R4:W1:Y:S01]  /*0b70*/  SYNCS.EXCH.64 URZ, [UR6+0xc0], UR4 ;  /* 0x0000c00406ff75b2 */ /* 0x0008620008000100 */
[----:B------:R4:W1:Y:S01]  /*0b80*/  SYNCS.EXCH.64 URZ, [UR6+0xa8], UR10 ;  /* 0x0000a80a06ff75b2 */ /* 0x0008620008000100 */
[----:B------:R4:W1:Y:S02]  /*0b90*/  SYNCS.EXCH.64 URZ, [UR6+0xc8], UR4 ;  /* 0x0000c80406ff75b2 */ /* 0x0008640008000100 */
[----:B----4-:R-:W-:Y:S01]  /*0ba0*/  NOP ;  /* 0x0000000000007918 */ /* 0x010fe20000000000 */
.L_x_13:
        /* <DEDUP_REMOVED lines=14> */
[----:B------:R4:W3:Y:S01]  /*0c90*/  SYNCS.EXCH.64 URZ, [UR5+0xe0], UR6 ;  /* 0x0000e00605ff75b2 */ /* 0x0008e20008000100 */
[----:B------:R4:W1:Y:S01]  /*0ca0*/  SYNCS.EXCH.64 URZ, [UR5+0xd8], UR6 ;  /* 0x0000d80605ff75b2 */ /* 0x0008620008000100 */
[----:B------:R4:W1:Y:S02]  /*0cb0*/  SYNCS.EXCH.64 URZ, [UR5+0xe8], UR6 ;  /* 0x0000e80605ff75b2 */ /* 0x0008640008000100 */
[----:B----4-:R-:W-:Y:S01]  /*0cc0*/  NOP ;  /* 0x0000000000007918 */ /* 0x010fe20000000000 */
.L_x_14:
[----:B--23--:R-:W2:Y:S01]  /*0cd0*/  S2UR UR5, SR_CTAID.X ;  /* 0x00000000000579c3 */ /* 0x00cea20000002500 */
[----:B------:R-:W-:-:S05]  /*0ce0*/  CS2R.32 R167, SR_CgaSize ;  /* 0x0000000000a77805 */ /* 0x000fca0000008a00 */
[----:B------:R-:W-:-:S05]  /*0cf0*/  IMAD R167, R167, -0xa0, RZ ;  /* 0xffffff60a7a77824 */ /* 0x000fca00078e02ff */
[----:B------:R-:W-:-:S14]  /*0d00*/  R2UR UR7, R167 ;  /* 0x00000000a70772ca */ /* 0x000fdc00000e0000 */
[----:B------:R-:W3:Y:S01]  /*0d10*/  LDCU UR7, c[0x0][UR7+0x2b0] ;  /* 0x00005600070777ac */ /* 0x000ee20008000800 */
[----:B------:R-:W-:Y:S01]  /*0d20*/  NOP ;  /* 0x0000000000007918 */ /* 0x000fe20000000000 */
[----:B------:R-:W-:-:S05]  /*0d30*/  CS2R.32 R167, SR_CgaSize ;  /* 0x0000000000a77805 */ /* 0x000fca0000008a00 */
[----:B------:R-:W-:-:S05]  /*0d40*/  IMAD R167, R167, -0xa0, RZ ;  /* 0xffffff60a7a77824 */ /* 0x000fca00078e02ff */
[----:B------:R-:W-:-:S14]  /*0d50*/  R2UR UR6, R167 ;  /* 0x00000000a70672ca */ /* 0x000fdc00000e0000 */
[----:B------:R-:W4:Y:S01]  /*0d60*/  LDCU UR6, c[0x0][UR6+0x2b4] ;  /* 0x00005680060677ac */ /* 0x000f220008000800 */
[----:B------:R-:W1:Y:S08]  /*0d70*/  S2UR UR4, SR_CTAID.Y ;  /* 0x00000000000479c3 */ /* 0x000e700000002600 */
[----:B------:R-:W4:Y:S01]  /*0d80*/  LDC R9, c[0x0][0xb24] ;  /* 0x0002c900ff097b82 */ /* 0x000f220000000800 */
[----:B--2---:R-:W-:-:S02]  /*0d90*/  I2FP.F32.U32 R4, UR5 ;  /* 0x0000000500047c45 */ /* 0x004fc40008201000 */
[----:B------:R-:W-:-:S05]  /*0da0*/  CS2R.32 R5, SR_CgaSize ;  /* 0x0000000000057805 */ /* 0x000fca0000008a00 */
[----:B------:R-:W-:-:S06]  /*0db0*/  IMAD R5, R5, -0xa0, RZ ;  /* 0xffffff6005057824 */ /* 0x000fcc00078e02ff */
[----:B------:R-:W2:Y:S01]  /*0dc0*/  LDC R5, c[0x0][R5+0x2a0] ;  /* 0x0000a80005057b82 */ /* 0x000ea20000000800 */
[----:B------:R-:W-:Y:S01]  /*0dd0*/  MOV R167, UR5 ;  /* 0x0000000500a77c02 */ /* 0x000fe20008000f00 */
[----:B---3--:R-:W-:Y:S01]  /*0de0*/  FMUL R4, R4, UR7 ;  /* 0x0000000704047c20 */ /* 0x008fe20008400000 */
[----:B-1----:R-:W-:Y:S02]  /*0df0*/  I2FP.F32.U32 R2, UR4 ;  /* 0x0000000400027c45 */ /* 0x002fe40008201000 */
[----:B------:R-:W-:-:S05]  /*0e00*/  CS2R.32 R3, SR_CgaSize ;  /* 0x0000000000037805 */ /* 0x000fca0000008a00 */
[----:B------:R-:W-:-:S06]  /*0e10*/  IMAD R3, R3, -0xa0, RZ ;  /* 0xffffff6003037824 */ /* 0x000fcc00078e02ff */
[----:B------:R-:W1:Y:S01]  /*0e20*/  LDC R3, c[0x0][R3+0x2a4] ;  /* 0x0000a90003037b82 */ /* 0x000e620000000800 */
[----:B------:R-:W3:Y:S01]  /*0e30*/  F2I.U32.TRUNC.NTZ R166, R4 ;  /* 0x0000000400a67305 */ /* 0x000ee2000020f000 */
[----:B------:R-:W-:Y:S01]  /*0e40*/  MOV R165, UR4 ;  /* 0x0000000400a57c02 */ /* 0x000fe20008000f00 */
[----:B----4-:R-:W-:-:S05]  /*0e50*/  FMUL R2, R2, UR6 ;  /* 0x0000000602027c20 */ /* 0x010fca0008400000 */
[----:B------:R-:W-:Y:S01]  /*0e60*/  BAR.SYNC.DEFER_BLOCKING 0x0 ;  /* 0x0000000000007b1d */ /* 0x000fe20000010000 */
[----:B------:R-:W-:-:S05]  /*0e70*/  ISETP.GE.AND P0, PT, R9, 0x1, PT ;  /* 0x000000010900780c */ /* 0x000fca0003f06270 */
[----:B------:R-:W4:Y:S02]  /*0e80*/  F2I.U32.TRUNC.NTZ R164, R2 ;  /* 0x0000000200a47305 */ /* 0x000f24000020f000 */
[----:B------:R-:W1:Y:S01]  /*0e90*/  S2UR UR36, SR_CTAID.Z ;  /* 0x00000000002479c3 */ /* 0x000e620000002700 */
[----:B---3--:R-:W-:-:S05]  /*0ea0*/  IADD3 R166, PT, PT, -R166, RZ, RZ ;  /* 0x000000ffa6a67210 */ /* 0x008fca0007ffe1ff */
[----:B--2---:R-:W-:Y:S01]  /*0eb0*/  IMAD R166, R5, R166, UR5 ;  /* 0x0000000505a67e24 */ /* 0x004fe2000f8e02a6 */
[----:B----4-:R-:W-:-:S05]  /*0ec0*/  IADD3 R164, PT, PT, -R164, RZ, RZ ;  /* 0x000000ffa4a47210 */ /* 0x010fca0007ffe1ff */
[----:B-1----:R-:W-:Y:S01]  /*0ed0*/  IMAD R164, R3, R164, UR4 ;  /* 0x0000000403a47e24 */ /* 0x002fe2000f8e02a4 */
[----:B------:R-:W-:Y:S06]  /*0ee0*/  @!P0 BRA `(.L_x_15) ;  /* 0x0000000000b88947 */ /* 0x000fec0003800000 */
[----:B------:R-:W1:Y:S01]  /*0ef0*/  LDC.64 R4, c[0x0][0xb18] ;  /* 0x0002c600ff047b82 */ /* 0x000e620000000a00 */
[----:B------:R-:W-:-:S07]  /*0f00*/  ISETP.NE.AND P0, PT, R9, 0x1, PT ;  /* 0x000000010900780c */ /* 0x000fce0003f05270 */
[----:B------:R-:W2:Y:S08]  /*0f10*/  LDC R10, c[0x0][0xb0c] ;  /* 0x0002c300ff0a7b82 */ /* 0x000eb00000000800 */
[----:B------:R-:W3:Y:S08]  /*0f20*/  LDC R11, c[0x0][0x370] ;  /* 0x0000dc00ff0b7b82 */ /* 0x000ef00000000800 */
[----:B------:R-:W4:Y:S01]  /*0f30*/  LDC R12, c[0x0][0x374] ;  /* 0x0000dd00ff0c7b82 */ /* 0x000f220000000800 */
[----:B-1----:R-:W-:-:S07]  /*0f40*/  ISETP.NE.AND P1, PT, R4, 0x1, PT ;  /* 0x000000010400780c */ /* 0x002fce0003f25270 */
[----:B------:R-:W3:Y:S01]  /*0f50*/  LDC.64 R6, c[0x0][0xb10] ;  /* 0x0002c400ff067b82 */ /* 0x000ee20000000a00 */
[----:B--2---:R-:W-:-:S07]  /*0f60*/  ISETP.NE.AND P2, PT, R10, 0x1, PT ;  /* 0x000000010a00780c */ /* 0x004fce0003f45270 */
[----:B------:R-:W1:Y:S08]  /*0f70*/  LDC R8, c[0x0][0xb20] ;  /* 0x0002c800ff087b82 */ /* 0x000e700000000800 */
[----:B------:R-:W2:Y:S01]  /*0f80*/  LDC.64 R2, c[0x0][0xb28] ;  /* 0x0002ca00ff027b82 */ /* 0x000ea20000000a00 */
[----:B----4-:R-:W-:-:S04]  /*0f90*/  IMAD.HI.U32 R13, R12, R5, RZ ;  /* 0x000000050c0d7227 */ /* 0x010fc800078e00ff */
[----:B------:R-:W-:-:S04]  /*0fa0*/  IMAD.HI.U32 R5, R165, R5, RZ ;  /* 0x00000005a5057227 */ /* 0x000fc800078e00ff */
[----:B---3--:R-:W-:-:S04]  /*0fb0*/  IMAD.HI.U32 R14, R11, R6, RZ ;  /* 0x000000060b0e7227 */ /* 0x008fc800078e00ff */
[----:B------:R-:W-:Y:S01]  /*0fc0*/  IMAD.HI.U32 R16, R167, R6, RZ ;  /* 0x00000006a7107227 */ /* 0x000fe200078e00ff */
[-C--:B------:R-:W-:Y:S02]  /*0fd0*/  @P2 SHF.R.U32.HI R11, RZ, R7.reuse, R14 ;  /* 0x00000007ff0b2219 */ /* 0x080fe4000001160e */
[-C--:B-1----:R-:W-:Y:S02]  /*0fe0*/  @P1 SHF.R.U32.HI R12, RZ, R8.reuse, R13 ;  /* 0x00000008ff0c1219 */ /* 0x082fe4000001160d */
[----:B------:R-:W-:Y:S02]  /*0ff0*/  SHF.R.U32.HI R8, RZ, R8, R5 ;  /* 0x00000008ff087219 */ /* 0x000fe40000011605 */
[----:B------:R-:W-:Y:S02]  /*1000*/  SHF.R.U32.HI R16, RZ, R7, R16 ;  /* 0x00000007ff107219 */ /* 0x000fe40000011610 */
[----:B------:R-:W-:Y:S01]  /*1010*/  SEL R5, R165, R8, !P1 ;  /* 0x00000008a5057207 */ /* 0x000fe20004800000 */
[----:B--2---:R-:W-:Y:S01]  /*1020*/  IMAD.HI.U32 R14, R12, R2, RZ ;  /* 0x000000020c0e7227 */ /* 0x004fe200078e00ff */
[----:B------:R-:W-:-:S03]  /*1030*/  SEL R7, R167, R16, !P2 ;  /* 0x00000010a7077207 */ /* 0x000fc60005000000 */
[----:B------:R-:W-:Y:S01]  /*1040*/  IMAD.HI.U32 R6, R11, R2, RZ ;  /* 0x000000020b067227 */ /* 0x000fe200078e00ff */
[----:B------:R-:W-:-:S04]  /*1050*/  @P0 SHF.R.U32.HI R12, RZ, R3, R14 ;  /* 0x00000003ff0c0219 */ /* 0x000fc8000001160e */
[----:B------:R-:W-:Y:S01]  /*1060*/  @P0 SHF.R.U32.HI R11, RZ, R3, R6 ;  /* 0x00000003ff0b0219 */ /* 0x000fe20000011606 */
[----:B------:R-:W-:-:S04]  /*1070*/  IMAD R12, R12, R9, RZ ;  /* 0x000000090c0c7224 */ /* 0x000fc800078e02ff */
[----:B------:R-:W-:Y:S01]  /*1080*/  IMAD R6, R11, R9, RZ ;  /* 0x000000090b067224 */ /* 0x000fe200078e02ff */
[----:B------:R-:W-:-:S04]  /*1090*/  ISETP.GE.AND P1, PT, R5, R12, PT ;  /* 0x0000000c0500720c */ /* 0x000fc80003f26270 */
[----:B------:R-:W-:Y:S01]  /*10a0*/  ISETP.GE.OR P1, PT, R7, R6, P1 ;  /* 0x000000060700720c */ /* 0x000fe20000f26670 */
[----:B------:R-:W-:-:S05]  /*10b0*/  IMAD.HI.U32 R6, R5, R2, RZ ;  /* 0x0000000205067227 */ /* 0x000fca00078e00ff */
[----:B------:R-:W-:-:S04]  /*10c0*/  SHF.R.U32.HI R6, RZ, R3, R6 ;  /* 0x00000003ff067219 */ /* 0x000fc80000011606 */
[----:B------:R-:W-:-:S03]  /*10d0*/  SEL R6, R5, R6, !P0 ;  /* 0x0000000605067207 */ /* 0x000fc60004000000 */
[----:B------:R-:W-:Y:S01]  /*10e0*/  @!P1 IMAD.HI.U32 R8, R7, R2, RZ ;  /* 0x0000000207089227 */ /* 0x000fe200078e00ff */
[----:B------:R-:W-:-:S04]  /*10f0*/  IADD3 R2, PT, PT, -R6, RZ, RZ ;  /* 0x000000ff06027210 */ /* 0x000fc80007ffe1ff */
[----:B------:R-:W-:Y:S01]  /*1100*/  @!P1 SHF.R.U32.HI R8, RZ, R3, R8 ;  /* 0x00000003ff089219 */ /* 0x000fe20000011608 */
[----:B------:R-:W-:-:S03]  /*1110*/  IMAD R2, R9, R2, R5 ;  /* 0x0000000209027224 */ /* 0x000fc600078e0205 */
[----:B------:R-:W-:Y:S02]  /*1120*/  @!P1 SEL R3, R7, R8, !P0 ;  /* 0x0000000807039207 */ /* 0x000fe40004000000 */
[----:B------:R-:W-:-:S03]  /*1130*/  IADD3 R8, PT, PT, -R5, RZ, RZ ;  /* 0x000000ff05087210 */ /* 0x000fc60007ffe1ff */
[--C-:B------:R-:W-:Y:S02]  /*1140*/  @!P1 IMAD.IADD R6, R6, 0x1, -R3.reuse ;  /* 0x0000000106069824 */ /* 0x100fe400078e0a03 */
[----:B------:R-:W-:Y:S01]  /*1150*/  @!P1 IMAD R3, R2, R11, R3 ;  /* 0x0000000b02039224 */ /* 0x000fe200078e0203 */
[----:B------:R-:W-:Y:S01]  /*1160*/  IADD3 R2, PT, PT, -R7, RZ, RZ ;  /* 0x000000ff07027210 */ /* 0x000fe20007ffe1ff */
[----:B------:R-:W-:Y:S02]  /*1170*/  @!P1 IMAD R5, R6, R9, R7 ;  /* 0x0000000906059224 */ /* 0x000fe400078e0207 */
[----:B------:R-:W-:Y:S02]  /*1180*/  IMAD R8, R4, R8, R165 ;  /* 0x0000000804087224 */ /* 0x000fe400078e02a5 */
[----:B------:R-:W-:Y:S02]  /*1190*/  @!P1 IMAD.MOV.U32 R7, RZ, RZ, R3 ;  /* 0x000000ffff079224 */ /* 0x000fe400078e0003 */
[----:B------:R-:W-:-:S02]  /*11a0*/  IMAD R2, R10, R2, R167 ;  /* 0x000000020a027224 */ /* 0x000fc400078e02a7 */
[----:B------:R-:W-:Y:S02]  /*11b0*/  IMAD R165, R5, R4, R8 ;  /* 0x0000000405a57224 */ /* 0x000fe400078e0208 */
[----:B------:R-:W-:Y:S02]  /*11c0*/  IMAD R167, R7, R10, R2 ;  /* 0x0000000a07a77224 */ /* 0x000fe400078e0202 */
.L_x_15:
[----:B------:R-:W1:Y:S01]  /*11d0*/  LDCU UR4, c[0x0][0xb30] ;  /* 0x00016600ff0477ac */ /* 0x000e620008000800 */
[----:B------:R-:W2:Y:S08]  /*11e0*/  S2UR UR37, SR_CgaCtaId ;  /* 0x00000000002579c3 */ /* 0x000eb00000008800 */
[----:B------:R-:W3:Y:S01]  /*11f0*/  LDC R72, c[0x0][0xb24] ;  /* 0x0002c900ff487b82 */ /* 0x000ee20000000800 */
[----:B-1----:R-:W-:-:S09]  /*1200*/  UISETP.NE.AND UP1, UPT, UR4, 0x1, UPT ;  /* 0x000000010400788c */ /* 0x002fd2000bf25270 */
[----:B--2---:R-:W-:Y:S05]  /*1210*/  BRA.U UP1, `(.L_x_16) ;  /* 0x0000000101407547 */ /* 0x004fea000b800000 */
[----:B------:R-:W1:Y:S08]  /*1220*/  LDC.64 R4, c[0x0][0xb10] ;  /* 0x0002c400ff047b82 */ /* 0x000e700000000a00 */
[----:B------:R-:W2:Y:S08]  /*1230*/  LDC.64 R2, c[0x0][0xb18] ;  /* 0x0002c600ff027b82 */ /* 0x000eb00000000a00 */
[----:B------:R-:W4:Y:S08]  /*1240*/  LDC R6, c[0x0][0xb20] ;  /* 0x0002c800ff067b82 */ /* 0x000f300000000800 */
[----:B------:R-:W3:Y:S01]  /*1250*/  LDC R8, c[0x0][0xb0c] ;  /* 0x0002c300ff087b82 */ /* 0x000ee20000000800 */
[----:B-1----:R-:W-:-:S05]  /*1260*/  IMAD.HI.U32 R4, R167, R4, RZ ;  /* 0x00000004a7047227 */ /* 0x002fca00078e00ff */
[----:B------:R-:W-:Y:S01]  /*1270*/  SHF.R.U32.HI R4, RZ, R5, R4 ;  /* 0x00000005ff047219 */ /* 0x000fe20000011604 */
[----:B--2---:R-:W-:Y:S01]  /*1280*/  IMAD.HI.U32 R3, R165, R3, RZ ;  /* 0x00000003a5037227 */ /* 0x004fe200078e00ff */
[----:B------:R-:W-:-:S04]  /*1290*/  ISETP.NE.AND P0, PT, R2, 0x1, PT ;  /* 0x000000010200780c */ /* 0x000fc80003f05270 */
[----:B----4-:R-:W-:-:S04]  /*12a0*/  SHF.R.U32.HI R6, RZ, R6, R3 ;  /* 0x00000006ff067219 */ /* 0x010fc80000011603 */
[----:B------:R-:W-:Y:S02]  /*12b0*/  SEL R3, R165, R6, !P0 ;  /* 0x00000006a5037207 */ /* 0x000fe40004000000 */
[----:B---3--:R-:W-:-:S04]  /*12c0*/  ISETP.NE.AND P1, PT, R8, 0x1, PT ;  /* 0x000000010800780c */ /* 0x008fc80003f25270 */
[----:B------:R-:W-:-:S05]  /*12d0*/  SEL R4, R167, R4, !P1 ;  /* 0x00000004a7047207 */ /* 0x000fca0004800000 */
[----:B------:R-:W-:Y:S02]  /*12e0*/  IMAD.IADD R5, R3, 0x1, -R4 ;  /* 0x0000000103057824 */ /* 0x000fe400078e0a04 */
[----:B------:R-:W-:Y:S02]  /*12f0*/  IMAD.IADD R3, R4, 0x1, -R3 ;  /* 0x0000000104037824 */ /* 0x000fe400078e0a03 */
[----:B------:R-:W-:Y:S02]  /*1300*/  IMAD R167, R5, R8, R167 ;  /* 0x0000000805a77224 */ /* 0x000fe400078e02a7 */
[----:B------:R-:W-:-:S07]  /*1310*/  IMAD R165, R3, R2, R165 ;  /* 0x0000000203a57224 */ /* 0x000fce00078e02a5 */
.L_x_16:
[----:B------:R-:W-:Y:S01]  /*1320*/  BAR.SYNC.DEFER_BLOCKING 0x0 ;  /* 0x0000000000007b1d */ /* 0x000fe20000010000 */
[----:B------:R-:W-:Y:S01]  /*1330*/  UISETP.NE.AND UP1, UPT, UR8, 0x2, UPT ;  /* 0x000000020800788c */ /* 0x000fe2000bf25270 */
[----:B------:R-:W-:Y:S02]  /*1340*/  ISETP.NE.OR P5, PT, R0, 0x2, !P5 ;  /* 0x000000020000780c */ /* 0x000fe40006fa5670 */
[----:B------:R-:W-:-:S06]  /*1350*/  LOP3.LUT R2, R176, 0x1f, RZ, 0xc0, !PT ;  /* 0x0000001fb0027812 */ /* 0x000fcc00078ec0ff */
[----:B------:R-:W-:Y:S05]  /*1360*/  BRA.U UP1, `(.L_x_17) ;  /* 0x0000001101847547 */ /* 0x000fea000b800000 */
[----:B------:R-:W1:Y:S01]  /*1370*/  LDCU UR13, c[0x0][0x38c] ;  /* 0x00007180ff0d77ac */ /* 0x000e620008000800 */
[----:B------:R-:W2:Y:S01]  /*1380*/  LDC R9, c[0x0][0x370] ;  /* 0x0000dc00ff097b82 */ /* 0x000ea20000000800 */
[----:B------:R-:W-:Y:S01]  /*1390*/  PLOP3.LUT P1, PT, PT, PT, UP2, 0x80, 0x8 ;  /* 0x000000000008781c */ /* 0x000fe20003f2f028 */
[----:B------:R-:W-:Y:S01]  /*13a0*/  HFMA2 R12, -RZ, RZ, 0, 0 ;  /* 0x00000000ff0c7431 */ /* 0x000fe200000001ff */
[----:B------:R-:W-:Y:S01]  /*13b0*/  ISETP.EQ.OR P4, PT, R2, RZ, P5 ;  /* 0x000000ff0200720c */ /* 0x000fe20002f82670 */
[----:B------:R-:W-:Y:S01]  /*13c0*/  IMAD.MOV.U32 R15, RZ, RZ, 0x1 ;  /* 0x00000001ff0f7424 */ /* 0x000fe200078e00ff */
[----:B------:R-:W-:Y:S01]  /*13d0*/  PLOP3.LUT P1, PT, P1, PT, PT, 0x8, 0x80 ;  /* 0x000000000080781c */ /* 0x000fe20000f2e170 */
[----:B------:R-:W-:Y:S01]  /*13e0*/  IMAD.MOV.U32 R14, RZ, RZ, RZ ;  /* 0x000000ffff0e7224 */ /* 0x000fe200078e00ff */
[----:B------:R-:W-:Y:S01]  /*13f0*/  MOV R8, 0x1 ;  /* 0x0000000100087802 */ /* 0x000fe20000000f00 */
[----:B------:R-:W4:Y:S01]  /*1400*/  LDC R0, c[0x0][0x374] ;  /* 0x0000dd00ff007b82 */ /* 0x000f220000000800 */
[----:B------:R-:W-:Y:S01]  /*1410*/  IMAD.MOV.U32 R10, RZ, RZ, RZ ;  /* 0x000000ffff0a7224 */ /* 0x000fe200078e00ff */
[----:B------:R-:W2:Y:S01]  /*1420*/  LDCU.64 UR22, c[0x0][0x348] ;  /* 0x00006900ff1677ac */ /* 0x000ea20008000a00 */
[----:B------:R-:W-:Y:S01]  /*1430*/  UMOV UR6, URZ ;  /* 0x000000ff00067c82 */ /* 0x000fe20008000000 */
[----:B-1----:R-:W-:-:S04]  /*1440*/  UIADD3 UR5, UPT, UPT, UR13, 0x3f, URZ ;  /* 0x0000003f0d057890 */ /* 0x002fc8000fffe0ff */
[----:B------:R-:W-:-:S04]  /*1450*/  USHF.R.S32.HI UR4, URZ, 0x1f, UR5 ;  /* 0x0000001fff047899 */ /* 0x000fc80008011405 */
[----:B------:R-:W-:-:S04]  /*1460*/  ULEA.HI UR4, UR4, UR5, URZ, 0x6 ;  /* 0x0000000504047291 */ /* 0x000fc8000f8f30ff */
[----:B------:R-:W-:Y:S02]  /*1470*/  USHF.R.S32.HI UR15, URZ, 0x6, UR4 ;  /* 0x00000006ff0f7899 */ /* 0x000fe40008011404 */
[----:B------:R-:W-:Y:S02]  /*1480*/  UIADD3 UR4, UPT, UPT, UR13, -0x1, URZ ;  /* 0xffffffff0d047890 */ /* 0x000fe4000fffe0ff */
[----:B------:R-:W-:Y:S02]  /*1490*/  UISETP.LT.U32.AND UP0, UPT, UR15, 0x5, UPT ;  /* 0x000000050f00788c */ /* 0x000fe4000bf01070 */
[----:B------:R-:W-:Y:S02]  /*14a0*/  UISETP.GE.U32.AND UP1, UPT, UR4, -0x7f, UPT ;  /* 0xffffff810400788c */ /* 0x000fe4000bf26070 */
[----:B------:R-:W-:Y:S02]  /*14b0*/  USEL UR14, UR15, 0x5, UP0 ;  /* 0x000000050f0e7887 */ /* 0x000fe40008000000 */
[----:B------:R-:W-:-:S02]  /*14c0*/  UIADD3 UR13, UPT, UPT, UR13, 0x7e, URZ ;  /* 0x0000007e0d0d7890 */ /* 0x000fc4000fffe0ff */
[----:B------:R-:W-:Y:S02]  /*14d0*/  UIADD3 UR5, UPT, UPT, UR14, -0x1, URZ ;  /* 0xffffffff0e057890 */ /* 0x000fe4000fffe0ff */
[----:B------:R-:W-:-:S03]  /*14e0*/  UIADD3 UR7, UPT, UPT, UR15, -UR14, URZ ;  /* 0x8000000e0f077290 */ /* 0x000fc6000fffe0ff */
[----:B------:R-:W-:-:S04]  /*14f0*/  @UP1 UIADD3 UR5, UPT, UPT, UR14, URZ, URZ ;  /* 0x000000ff0e051290 */ /* 0x000fc8000fffe0ff */
[----:B--2---:R-:W-:-:S12]  /*1500*/  UIADD3 UR5, UPT, UPT, UR5, 0x1, URZ ;  /* 0x0000000105057890 */ /* 0x004fd8000fffe0ff */
.L_x_35:
[----:B------:R-:W-:Y:S01]  /*1510*/  UISETP.NE.AND UP0, UPT, UR37, URZ, UPT ;  /* 0x000000ff2500728c */ /* 0x000fe2000bf05270 */
[----:B------:R-:W1:Y:S08]  /*1520*/  S2UR UR37, SR_CgaCtaId ;  /* 0x00000000002579c3 */ /* 0x000e700000008800 */
[----:B------:R-:W-:Y:S05]  /*1530*/  BRA.U UP0, `(.L_x_18) ;  /* 0x0000000100347547 */ /* 0x000fea000b800000 */
[----:B------:R-:W2:Y:S01]  /*1540*/  S2R R2, SR_CgaCtaId ;  /* 0x0000000000027919 */ /* 0x000ea20000008800 */
[----:B------:R-:W-:-:S04]  /*1550*/  MOV R3, 0x400 ;  /* 0x0000040000037802 */ /* 0x000fc80000000f00 */
[----:B--2---:R-:W-:Y:S02]  /*1560*/  LEA R3, R2, R3, 0x18 ;  /* 0x0000000302037211 */ /* 0x004fe400078ec0ff */
[----:B------:R-:W-:-:S03]  /*1570*/  SHF.L.U32 R2, R8, 0x1f, RZ ;  /* 0x0000001f08027819 */ /* 0x000fc600000006ff */
[----:B------:R-:W-:-:S04]  /*1580*/  IMAD R3, R10, 0x8, R3 ;  /* 0x000000080a037824 */ /* 0x000fc800078e0203 */
[----:B------:R-:W2:Y:S02]  /*1590*/  SYNCS.PHASECHK.TRANS64.TRYWAIT P0, [R3+URZ+0xe0], R2 ;  /* 0x0000e002030075a7 */ /* 0x000ea400080011ff */
[----:B--2---:R-:W-:Y:S05]  /*15a0*/  @!P0 BRA `(.L_x_19) ;  /* 0x0000005400288947 */ /* 0x004fea0003800000 */
.L_x_96:
[----:B------:R-:W-:Y:S01]  /*15b0*/  VIADD R10, R10, 0x1 ;  /* 0x000000010a0a7836 */ /* 0x000fe20000000000 */
[----:B------:R2:W-:Y:S04]  /*15c0*/  SYNCS.ARRIVE.TRANS64.A1T0 RZ, [R3+URZ+0xd0], RZ ;  /* 0x0000d0ff03ff79a7 */ /* 0x0005e800081000ff */
[----:B------:R-:W-:-:S04]  /*15d0*/  ISETP.NE.AND P0, PT, R10, 0x2, PT ;  /* 0x000000020a00780c */ /* 0x000fc80003f05270 */
[----:B------:R-:W-:Y:S02]  /*15e0*/  SEL R10, R10, RZ, P0 ;  /* 0x000000ff0a0a7207 */ /* 0x000fe40000000000 */
[----:B--2---:R-:W-:-:S04]  /*15f0*/  SEL R3, RZ, 0x1, P0 ;  /* 0x00000001ff037807 */ /* 0x004fc80000000000 */
[----:B------:R-:W-:-:S07]  /*1600*/  LOP3.LUT R8, R8, R3, RZ, 0x3c, !PT ;  /* 0x0000000308087212 */ /* 0x000fce00078e3cff */
.L_x_18:
[----:B------:R-:W-:Y:S01]  /*1610*/  UMOV UR4, 0x400 ;  /* 0x0000040000047882 */ /* 0x000fe20000000000 */
[----:B------:R-:W-:Y:S01]  /*1620*/  SHF.L.U32 R2, R15, 0x1f, RZ ;  /* 0x0000001f0f027819 */ /* 0x000fe200000006ff */
[----:B-1----:R-:W-:Y:S01]  /*1630*/  ULEA UR4, UR37, UR4, 0x18 ;  /* 0x0000000425047291 */ /* 0x002fe2000f8ec0ff */
[----:B------:R-:W-:Y:S01]  /*1640*/  R2UR UR35, R167 ;  /* 0x00000000a72372ca */ /* 0x000fe200000e0000 */
[----:B------:R-:W-:Y:S01]  /*1650*/  UISETP.GE.U32.AND UP0, UPT, UR13, 0x7f, UPT ;  /* 0x0000007f0d00788c */ /* 0x000fe2000bf06070 */
[----:B------:R-:W-:Y:S01]  /*1660*/  R2UR UR11, R165 ;  /* 0x00000000a50b72ca */ /* 0x000fe200000e0000 */
[----:B------:R-:W-:Y:S01]  /*1670*/  ULEA UR8, UR6, UR4, 0x3 ;  /* 0x0000000406087291 */ /* 0x000fe2000f8e18ff */
[----:B------:R-:W-:-:S08]  /*1680*/  UMOV UR24, URZ ;  /* 0x000000ff00187c82 */ /* 0x000fd00008000000 */
[----:B------:R1:W2:Y:S01]  /*1690*/  SYNCS.PHASECHK.TRANS64.TRYWAIT P0, [UR8+0x28], R2 ;  /* 0x00002802ff0075a7 */ /* 0x0002a20008001108 */
[----:B------:R-:W-:Y:S02]  /*16a0*/  USHF.L.U32 UR35, UR35, 0x7, URZ ;  /* 0x0000000723237899 */ /* 0x000fe400080006ff */
[----:B------:R-:W-:Y:S01]  /*16b0*/  USHF.L.U32 UR11, UR11, 0x6, URZ ;  /* 0x000000060b0b7899 */ /* 0x000fe200080006ff */
[----:B------:R-:W-:Y:S11]  /*16c0*/  BRA.U !UP0, `(.L_x_20) ;  /* 0x0000000108a87547 */ /* 0x000ff6000b800000 */
[----:B------:R-:W-:Y:S01]  /*16d0*/  UMOV UR16, URZ ;  /* 0x000000ff00107c82 */ /* 0x000fe20008000000 */
[----:B------:R-:W-:-:S05]  /*16e0*/  UMOV UR17, UR6 ;  /* 0x0000000600117c82 */ /* 0x000fca0008000000 */
.L_x_25:
[----:B-1----:R-:W-:Y:S01]  /*16f0*/  ULEA UR33, UR17, UR4, 0x3 ;  /* 0x0000000411217291 */ /* 0x002fe2000f8e18ff */
[----:B--2---:R-:W-:Y:S01]  /*1700*/  @!P5 MOV R3, 0x3000 ;  /* 0x000030000003d802 */ /* 0x004fe20000000f00 */
[----:B--2---:R-:W-:Y:S10]  /*1710*/  @P0 BRA `(.L_x_21) ;  /* 0x00000000000c0947 */ /* 0x004ff40003800000 */
[----:B------:R-:W-:-:S04]  /*1720*/  SHF.L.U32 R5, R15, 0x1f, RZ ;  /* 0x0000001f0f057819 */ /* 0x000fc800000006ff */
[----:B------:R-:W2:Y:S02]  /*1730*/  SYNCS.PHASECHK.TRANS64.TRYWAIT P0, [UR33+0x28], R5 ;  /* 0x00002805ff0075a7 */ /* 0x000ea40008001121 */
[----:B--2---:R-:W-:Y:S05]  /*1740*/  @!P0 BRA `(.L_x_22) ;  /* 0x0000005000d48947 */ /* 0x004fea0003800000 */
.L_x_21:
[----:B------:R2:W-:Y:S01]  /*1750*/  @!P5 SYNCS.ARRIVE.TRANS64 RZ, [UR33], R3 ;  /* 0x00000003ffffd9a7 */ /* 0x0005e20008000021 */
[----:B------:R-:W-:Y:S04]  /*1760*/  BSSY.RECONVERGENT B0, `(.L_x_23) ;  /* 0x0000003000007945 */ /* 0x000fe80003800200 */
[----:B------:R-:W-:Y:S05]  /*1770*/  @P4 BRA `(.L_x_24) ;  /* 0x0000000000044947 */ /* 0x000fea0003800000 */
[----:B------:R-:W-:Y:S05]  /*1780*/  BPT.TRAP 0x1 ;  /* 0x000000040000795c */ /* 0x000fea0000300000 */
.L_x_24:
[----:B------:R-:W-:Y:S05]  /*1790*/  BSYNC.RECONVERGENT B0 ;  /* 0x0000000000007941 */ /* 0x000fea0003800200 */
.L_x_23:
[----:B------:R-:W-:Y:S02]  /*17a0*/  UIADD3 UR6, UPT, UPT, UR17, 0x1, URZ ;  /* 0x0000000111067890 */ /* 0x000fe4000fffe0ff */
[----:B------:R-:W-:Y:S02]  /*17b0*/  ULEA UR32, UR17, UR4, 0xd ;  /* 0x0000000411207291 */ /* 0x000fe4000f8e68ff */
[----:B------:R-:W-:Y:S02]  /*17c0*/  UISETP.NE.AND UP0, UPT, UR6, 0x5, UPT ;  /* 0x000000050600788c */ /* 0x000fe4000bf05270 */
[----:B------:R-:W-:Y:S02]  /*17d0*/  UIADD3 UR26, UP1, UPT, UR22, 0x80, URZ ;  /* 0x00000080161a7890 */ /* 0x000fe4000ff3e0ff */
[----:B------:R-:W-:Y:S02]  /*17e0*/  USEL UR9, URZ, 0x1, UP0 ;  /* 0x00000001ff097887 */ /* 0x000fe40008000000 */
[----:B------:R-:W-:-:S02]  /*17f0*/  USEL UR6, UR6, URZ, UP0 ;  /* 0x000000ff06067287 */ /* 0x000fc40008000000 */
[----:B------:R-:W-:Y:S02]  /*1800*/  UIADD3 UR20, UP0, UPT, UR22, 0x180, URZ ;  /* 0x0000018016147890 */ /* 0x000fe4000ff1e0ff */
[----:B------:R-:W-:Y:S01]  /*1810*/  ULEA UR8, UR6, UR4, 0x3 ;  /* 0x0000000406087291 */ /* 0x000fe2000f8e18ff */
[----:B------:R-:W-:Y:S01]  /*1820*/  LOP3.LUT R15, R15, UR9, RZ, 0x3c, !PT ;  /* 0x000000090f0f7c12 */ /* 0x000fe2000f8e3cff */
[----:B------:R-:W-:Y:S02]  /*1830*/  USHF.L.U32 UR34, UR16, 0x6, URZ ;  /* 0x0000000610227899 */ /* 0x000fe400080006ff */
[----:B------:R-:W-:Y:S01]  /*1840*/  UIADD3.X UR27, UPT, UPT, URZ, UR23, URZ, UP1, !UPT ;  /* 0x00000017ff1b7290 */ /* 0x000fe20008ffe4ff */
[----:B-1----:R-:W-:Y:S01]  /*1850*/  SHF.L.U32 R2, R15, 0x1f, RZ ;  /* 0x0000001f0f027819 */ /* 0x002fe200000006ff */
[----:B------:R-:W-:Y:S02]  /*1860*/  UIADD3 UR32, UPT, UPT, UR32, 0x4400, URZ ;  /* 0x0000440020207890 */ /* 0x000fe4000fffe0ff */
[----:B------:R-:W-:Y:S01]  /*1870*/  UIADD3.X UR21, UPT, UPT, URZ, UR23, URZ, UP0, !UPT ;  /* 0x00000017ff157290 */ /* 0x000fe200087fe4ff */
[----:B------:R1:W1:Y:S01]  /*1880*/  SYNCS.PHASECHK.TRANS64.TRYWAIT P0, [UR8+0x28], R2 ;  /* 0x00002802ff0075a7 */ /* 0x0002620008001108 */
[----:B------:R-:W-:Y:S01]  /*1890*/  ULEA UR8, UR17, UR4, 0xc ;  /* 0x0000000411087291 */ /* 0x000fe2000f8e60ff */
[----:B------:R-:W-:Y:S01]  /*18a0*/  UMOV UR18, 0x0 ;  /* 0x0000000000127882 */ /* 0x000fe20000000000 */
[----:B------:R-:W-:-:S02]  /*18b0*/  UMOV UR19, 0x10000000 ;  /* 0x1000000000137882 */ /* 0x000fc40000000000 */
[----:B------:R-:W-:Y:S01]  /*18c0*/  UIADD3 UR8, UPT, UPT, UR8, 0xe400, URZ ;  /* 0x0000e40008087890 */ /* 0x000fe2000fffe0ff */
[----:B------:R1:W-:Y:S01]  /*18d0*/  UTMALDG.3D [UR32], [UR26], desc[UR18] ;  /* 0x000012201a0075b4 */ /* 0x0003e20008011000 */
[----:B------:R-:W-:Y:S01]  /*18e0*/  UMOV UR12, UR36 ;  /* 0x00000024000c7c82 */ /* 0x000fe20008000000 */
[----:B------:R-:W-:Y:S01]  /*18f0*/  UMOV UR9, UR33 ;  /* 0x0000002100097c82 */ /* 0x000fe20008000000 */
[----:B------:R-:W-:Y:S01]  /*1900*/  UMOV UR10, UR34 ;  /* 0x00000022000a7c82 */ /* 0x000fe20008000000 */
[----:B------:R-:W-:Y:S01]  /*1910*/  UIADD3 UR16, UPT, UPT, UR16, 0x1, URZ ;  /* 0x0000000110107890 */ /* 0x000fe2000fffe0ff */
[----:B------:R-:W-:Y:S01]  /*1920*/  UMOV UR24, UR5 ;  /* 0x0000000500187c82 */ /* 0x000fe20008000000 */
[----:B------:R-:W-:Y:S02]  /*1930*/  UMOV UR17, UR6 ;  /* 0x0000000600117c82 */ /* 0x000fe40008000000 */
[----:B------:R1:W-:Y:S01]  /*1940*/  UTMALDG.3D [UR8], [UR20], desc[UR18] ;  /* 0x00001208140075b4 */ /* 0x0003e20008011000 */
[----:B------:R-:W-:-:S09]  /*1950*/  UISETP.NE.AND UP0, UPT, UR16, UR5, UPT ;  /* 0x000000051000728c */ /* 0x000fd2000bf05270 */
[----:B------:R-:W-:Y:S05]  /*1960*/  BRA.U UP0, `(.L_x_25) ;  /* 0xfffffffd00607547 */ /* 0x000fea000b83ffff */
.L_x_20:
[----:B-1----:R-:W-:Y:S01]  /*1970*/  ULEA UR8, UR6, UR4, 0x3 ;  /* 0x0000000406087291 */ /* 0x002fe2000f8e18ff */
[----:B------:R-:W-:Y:S01]  /*1980*/  SHF.L.U32 R2, R15, 0x1f, RZ ;  /* 0x0000001f0f027819 */ /* 0x000fe200000006ff */
[----:B------:R-:W-:Y:S01]  /*1990*/  @!P1 SYNCS.ARRIVE.TRANS64.A1T0 RZ, [UR4+0x68], RZ ;  /* 0x000068ffffff99a7 */ /* 0x000fe20008100004 */
[----:B------:R-:W-:-:S06]  /*19a0*/  UISETP.GT.AND UP0, UPT, UR15, UR14, UPT ;  /* 0x0000000e0f00728c */ /* 0x000fcc000bf04270 */
[----:B--2---:R1:W2:Y:S03]  /*19b0*/  SYNCS.PHASECHK.TRANS64.TRYWAIT P0, [UR8+0x28], R2 ;  /* 0x00002802ff0075a7 */ /* 0x0042a60008001108 */
[----:B------:R-:W-:Y:S05]  /*19c0*/  BRA.U !UP0, `(.L_x_26) ;  /* 0x0000000108ac7547 */ /* 0x000fea000b800000 */
[----:B------:R-:W-:Y:S01]  /*19d0*/  UIADD3 UR21, UPT, UPT, UR7, UR24, URZ ;  /* 0x0000001807157290 */ /* 0x000fe2000fffe0ff */
[----:B------:R-:W-:-:S11]  /*19e0*/  UMOV UR25, UR6 ;  /* 0x0000000600197c82 */ /* 0x000fd60008000000 */
.L_x_31:
[----:B-1----:R-:W-:Y:S01]  /*19f0*/  ULEA UR17, UR25, UR4, 0x3 ;  /* 0x0000000419117291 */ /* 0x002fe2000f8e18ff */
[----:B--2---:R-:W-:Y:S01]  /*1a00*/  @!P5 MOV R3, 0x3000 ;  /* 0x000030000003d802 */ /* 0x004fe20000000f00 */
[----:B--2---:R-:W-:Y:S10]  /*1a10*/  @P0 BRA `(.L_x_27) ;  /* 0x00000000000c0947 */ /* 0x004ff40003800000 */
[----:B------:R-:W-:-:S04]  /*1a20*/  SHF.L.U32 R5, R15, 0x1f, RZ ;  /* 0x0000001f0f057819 */ /* 0x000fc800000006ff */
[----:B------:R-:W2:Y:S02]  /*1a30*/  SYNCS.PHASECHK.TRANS64.TRYWAIT P0, [UR17+0x28], R5 ;  /* 0x00002805ff0075a7 */ /* 0x000ea40008001111 */
[----:B--2---:R-:W-:Y:S05]  /*1a40*/  @!P0 BRA `(.L_x_28) ;  /* 0x00000050002c8947 */ /* 0x004fea0003800000 */
.L_x_27:
[----:B------:R2:W-:Y:S01]  /*1a50*/  @!P5 SYNCS.ARRIVE.TRANS64 RZ, [UR17], R3 ;  /* 0x00000003ffffd9a7 */ /* 0x0005e20008000011 */
[----:B------:R-:W-:Y:S04]  /*1a60*/  BSSY.RECONVERGENT B0, `(.L_x_29) ;  /* 0x0000003000007945 */ /* 0x000fe80003800200 */
[----:B------:R-:W-:Y:S05]  /*1a70*/  @P4 BRA `(.L_x_30) ;  /* 0x0000000000044947 */ /* 0x000fea0003800000 */
[----:B------:R-:W-:Y:S05]  /*1a80*/  BPT.TRAP 0x1 ;  /* 0x000000040000795c */ /* 0x000fea0000300000 */
.L_x_30:
[----:B------:R-:W-:Y:S05]  /*1a90*/  BSYNC.RECONVERGENT B0 ;  /* 0x0000000000007941 */ /* 0x000fea0003800200 */
.L_x_29:
        /* <DEDUP_REMOVED lines=10> */
[----:B------:R-:W-:Y:S01]  /*1b40*/  UIADD3 UR16, UPT, UPT, UR16, 0x4400, URZ ;  /* 0x0000440010107890 */ /* 0x000fe2000fffe0ff */
[----:B-1----:R-:W-:Y:S01]  /*1b50*/  SHF.L.U32 R2, R15, 0x1f, RZ ;  /* 0x0000001f0f027819 */ /* 0x002fe200000006ff */
[----:B------:R-:W-:Y:S02]  /*1b60*/  UIADD3.X UR31, UPT, UPT, URZ, UR23, URZ, UP1, !UPT ;  /* 0x00000017ff1f7290 */ /* 0x000fe40008ffe4ff */
[----:B------:R-:W-:Y:S01]  /*1b70*/  UIADD3.X UR29, UPT, UPT, URZ, UR23, URZ, UP0, !UPT ;  /* 0x00000017ff1d7290 */ /* 0x000fe200087fe4ff */
[----:B------:R1:W1:Y:S01]  /*1b80*/  SYNCS.PHASECHK.TRANS64.TRYWAIT P0, [UR8+0x28], R2 ;  /* 0x00002802ff0075a7 */ /* 0x0002620008001108 */
[----:B------:R-:W-:Y:S01]  /*1b90*/  ULEA UR8, UR25, UR4, 0xc ;  /* 0x0000000419087291 */ /* 0x000fe2000f8e60ff */
[----:B------:R-:W-:Y:S01]  /*1ba0*/  UMOV UR26, 0x0 ;  /* 0x00000000001a7882 */ /* 0x000fe20000000000 */
[----:B------:R-:W-:-:S02]  /*1bb0*/  UMOV UR27, 0x10000000 ;  /* 0x10000000001b7882 */ /* 0x000fc40000000000 */
[----:B------:R-:W-:Y:S01]  /*1bc0*/  UIADD3 UR8, UPT, UPT, UR8, 0xe400, URZ ;  /* 0x0000e40008087890 */ /* 0x000fe2000fffe0ff */
[----:B------:R-:W-:Y:S01]  /*1bd0*/  UMOV UR19, UR35 ;  /* 0x0000002300137c82 */ /* 0x000fe20008000000 */
[----:B------:R-:W-:Y:S01]  /*1be0*/  UMOV UR20, UR36 ;  /* 0x0000002400147c82 */ /* 0x000fe20008000000 */
[----:B------:R-:W-:Y:S01]  /*1bf0*/  UMOV UR12, UR36 ;  /* 0x00000024000c7c82 */ /* 0x000fe20008000000 */
[----:B------:R-:W-:Y:S01]  /*1c00*/  UMOV UR9, UR17 ;  /* 0x0000001100097c82 */ /* 0x000fe20008000000 */
[----:B------:R-:W-:Y:S01]  /*1c10*/  UMOV UR10, UR18 ;  /* 0x00000012000a7c82 */ /* 0x000fe20008000000 */
[----:B------:R1:W-:Y:S01]  /*1c20*/  UTMALDG.3D [UR16], [UR30], desc[UR26] ;  /* 0x00001a101e0075b4 */ /* 0x0003e20008011000 */
[----:B------:R-:W-:Y:S01]  /*1c30*/  UIADD3 UR24, UPT, UPT, UR24, 0x1, URZ ;  /* 0x0000000118187890 */ /* 0x000fe2000fffe0ff */
[----:B------:R-:W-:-:S03]  /*1c40*/  UMOV UR25, UR6 ;  /* 0x0000000600197c82 */ /* 0x000fc60008000000 */
[----:B------:R-:W-:Y:S01]  /*1c50*/  UISETP.NE.AND UP0, UPT, UR24, UR21, UPT ;  /* 0x000000151800728c */ /* 0x000fe2000bf05270 */
[----:B------:R1:W-:Y:S08]  /*1c60*/  UTMALDG.3D [UR8], [UR28], desc[UR26] ;  /* 0x00001a081c0075b4 */ /* 0x0003f00008011000 */
[----:B------:R-:W-:Y:S05]  /*1c70*/  BRA.U UP0, `(.L_x_31) ;  /* 0xfffffffd005c7547 */ /* 0x000fea000b83ffff */
.L_x_26:
[----:B-1----:R-:W-:Y:S01]  /*1c80*/  LEA R2, R14, UR4, 0x3 ;  /* 0x000000040e027c11 */ /* 0x002fe2000f8e18ff */
[----:B------:R-:W-:Y:S01]  /*1c90*/  NOP ;  /* 0x0000000000007918 */ /* 0x000fe20000000000 */
[----:B--2---:R-:W-:Y:S02]  /*1ca0*/  SHF.L.U32 R3, R12, 0x1f, RZ ;  /* 0x0000001f0c037819 */ /* 0x004fe400000006ff */
[----:B------:R-:W-:Y:S02]  /*1cb0*/  LEA R4, R14, UR4, 0x4 ;  /* 0x000000040e047c11 */ /* 0x000fe4000f8e20ff */
[----:B------:R-:W1:Y:S02]  /*1cc0*/  SYNCS.PHASECHK.TRANS64.TRYWAIT P0, [R2+URZ+0x70], R3 ;  /* 0x00007003020075a7 */ /* 0x000e6400080011ff */
[----:B-1----:R-:W-:Y:S05]  /*1cd0*/  @!P0 BRA `(.L_x_32) ;  /* 0x0000004c00a08947 */ /* 0x002fea0003800000 */
.L_x_99:
[----:B------:R-:W2:Y:S01]  /*1ce0*/  LDS.128 R4, [R4+0x100] ;  /* 0x0001000004047984 */ /* 0x000ea20000000c00 */
[----:B---3--:R-:W-:Y:S01]  /*1cf0*/  ISETP.GE.AND P0, PT, R72, 0x1, PT ;  /* 0x000000014800780c */ /* 0x008fe20003f06270 */
[----:B-1----:R-:W-:Y:S01]  /*1d00*/  VIADD R2, R2, 0x80 ;  /* 0x0000008002027836 */ /* 0x002fe20000000000 */
[----:B------:R-:W-:Y:S01]  /*1d10*/  @!PT LDS RZ, [RZ] ;  /* 0x00000000fffff984 */ /* 0x000fe20000000800 */
[----:B------:R-:W-:Y:S01]  /*1d20*/  @!PT LDS RZ, [RZ] ;  /* 0x00000000fffff984 */ /* 0x000fe20000000800 */
[----:B------:R-:W-:Y:S01]  /*1d30*/  @!PT LDS RZ, [RZ] ;  /* 0x00000000fffff984 */ /* 0x000fe20000000800 */
[----:B------:R-:W-:Y:S01]  /*1d40*/  @!PT LDS RZ, [RZ] ;  /* 0x00000000fffff984 */ /* 0x000fe20000000800 */
[----:B------:R1:W-:Y:S06]  /*1d50*/  MEMBAR.ALL.CTA ;  /* 0x0000000000007992 */ /* 0x0003ec0000008000 */
[----:B-1----:R-:W1:Y:S01]  /*1d60*/  FENCE.VIEW.ASYNC.S ;  /* 0x00000000000073c6 */ /* 0x002e620000000000 */
[----:B------:R-:W-:-:S04]  /*1d70*/  PRMT R2, RZ, 0x654, R2 ;  /* 0x00000654ff027816 */ /* 0x000fc80000000002 */
[----:B-1----:R1:W-:Y:S01]  /*1d80*/  SYNCS.ARRIVE.TRANS64.RED.A1T0 RZ, [R2+URZ], RZ ;  /* 0x000000ff02ff79a7 */ /* 0x0023e200081004ff */
[----:B--2---:R-:W-:-:S13]  /*1d90*/  LOP3.LUT P2, RZ, R6, 0x1, RZ, 0xc0, !PT ;  /* 0x0000000106ff7812 */ /* 0x004fda000784c0ff */
[----:B------:R-:W-:Y:S01]  /*1da0*/  @P2 SHF.R.U32.HI R3, RZ, 0x10, R5 ;  /* 0x00000010ff032819 */ /* 0x000fe20000011605 */
[----:B------:R-:W-:Y:S01]  /*1db0*/  VOTEU.ANY UP0, P2 ;  /* 0x0000000000ff7886 */ /* 0x000fe20001000100 */
[----:B------:R-:W-:Y:S02]  /*1dc0*/  @P2 MOV R13, R4 ;  /* 0x00000004000d2202 */ /* 0x000fe40000000f00 */
[----:B------:R-:W-:Y:S02]  /*1dd0*/  @P2 R2UR.BROADCAST UR8, R3 ;  /* 0x00000000030822ca */ /* 0x000fe400008e0000 */
[----:B------:R-:W-:-:S11]  /*1de0*/  @P2 LOP3.LUT R11, R5, 0xffff, RZ, 0xc0, !PT ;  /* 0x0000ffff050b2812 */ /* 0x000fd600078ec0ff */
[----:B------:R-:W-:Y:S01]  /*1df0*/  @UP0 UMOV UR36, UR8 ;  /* 0x0000000800240c82 */ /* 0x000fe20008000000 */
[----:B-1----:R-:W-:Y:S05]  /*1e00*/  @!P0 BRA `(.L_x_33) ;  /* 0x0000000000b88947 */ /* 0x002fea0003800000 */
[----:B------:R-:W4:Y:S01]  /*1e10*/  LDC.64 R4, c[0x0][0xb18] ;  /* 0x0002c600ff047b82 */ /* 0x000f220000000a00 */
[----:B------:R-:W-:-:S07]  /*1e20*/  ISETP.NE.AND P3, PT, R72, 0x1, PT ;  /* 0x000000014800780c */ /* 0x000fce0003f65270 */
[----:B------:R-:W1:Y:S08]  /*1e30*/  LDC.64 R6, c[0x0][0xb10] ;  /* 0x0002c400ff067b82 */ /* 0x000e700000000a00 */
[----:B------:R-:W2:Y:S08]  /*1e40*/  LDC R16, c[0x0][0xb20] ;  /* 0x0002c800ff107b82 */ /* 0x000eb00000000800 */
[----:B------:R-:W3:Y:S01]  /*1e50*/  LDC R18, c[0x0][0xb0c] ;  /* 0x0002c300ff127b82 */ /* 0x000ee20000000800 */
[----:B----4-:R-:W-:Y:S01]  /*1e60*/  IMAD.HI.U32 R17, R0, R5, RZ ;  /* 0x0000000500117227 */ /* 0x010fe200078e00ff */
[----:B------:R-:W-:-:S03]  /*1e70*/  ISETP.NE.AND P0, PT, R4, 0x1, PT ;  /* 0x000000010400780c */ /* 0x000fc60003f05270 */
[----:B------:R-:W-:-:S03]  /*1e80*/  IMAD.HI.U32 R5, R11, R5, RZ ;  /* 0x000000050b057227 */ /* 0x000fc600078e00ff */
[----:B------:R-:W4:Y:S01]  /*1e90*/  LDC.64 R2, c[0x0][0xb28] ;  /* 0x0002ca00ff027b82 */ /* 0x000f220000000a00 */
[----:B-1----:R-:W-:-:S04]  /*1ea0*/  IMAD.HI.U32 R20, R9, R6, RZ ;  /* 0x0000000609147227 */ /* 0x002fc800078e00ff */
[----:B------:R-:W-:Y:S01]  /*1eb0*/  IMAD.HI.U32 R22, R13, R6, RZ ;  /* 0x000000060d167227 */ /* 0x000fe200078e00ff */
[----:B------:R-:W-:Y:S02]  /*1ec0*/  SHF.R.U32.HI R20, RZ, R7, R20 ;  /* 0x00000007ff147219 */ /* 0x000fe40000011614 */
[-C--:B--2---:R-:W-:Y:S02]  /*1ed0*/  SHF.R.U32.HI R17, RZ, R16.reuse, R17 ;  /* 0x00000010ff117219 */ /* 0x084fe40000011611 */
[----:B------:R-:W-:Y:S02]  /*1ee0*/  SHF.R.U32.HI R16, RZ, R16, R5 ;  /* 0x00000010ff107219 */ /* 0x000fe40000011605 */
[----:B------:R-:W-:Y:S02]  /*1ef0*/  SEL R17, R0, R17, !P0 ;  /* 0x0000001100117207 */ /* 0x000fe40004000000 */
[----:B------:R-:W-:Y:S02]  /*1f00*/  SHF.R.U32.HI R22, RZ, R7, R22 ;  /* 0x00000007ff167219 */ /* 0x000fe40000011616 */
[----:B---3--:R-:W-:-:S02]  /*1f10*/  ISETP.NE.AND P1, PT, R18, 0x1, PT ;  /* 0x000000011200780c */ /* 0x008fc40003f25270 */
[----:B------:R-:W-:Y:S02]  /*1f20*/  SEL R5, R11, R16, !P0 ;  /* 0x000000100b057207 */ /* 0x000fe40004000000 */
[----:B------:R-:W-:Y:S02]  /*1f30*/  SEL R19, R9, R20, !P1 ;  /* 0x0000001409137207 */ /* 0x000fe40004800000 */
[----:B------:R-:W-:Y:S01]  /*1f40*/  SEL R7, R13, R22, !P1 ;  /* 0x000000160d077207 */ /* 0x000fe20004800000 */
[----:B----4-:R-:W-:-:S04]  /*1f50*/  IMAD.HI.U32 R20, R17, R2, RZ ;  /* 0x0000000211147227 */ /* 0x010fc800078e00ff */
        /* <DEDUP_REMOVED lines=10> */
[----:B------:R-:W-:-:S04]  /*2000*/  @!P0 IMAD.HI.U32 R16, R7, R2, RZ ;  /* 0x0000000207108227 */ /* 0x000fc800078e00ff */
[----:B------:R-:W-:Y:S01]  /*2010*/  IMAD.MOV R2, RZ, RZ, -R6 ;  /* 0x000000ffff027224 */ /* 0x000fe200078e0a06 */
[----:B------:R-:W-:-:S03]  /*2020*/  @!P0 SHF.R.U32.HI R16, RZ, R3, R16 ;  /* 0x00000003ff108219 */ /* 0x000fc60000011610 */
[----:B------:R-:W-:Y:S01]  /*2030*/  IMAD R2, R72, R2, R5 ;  /* 0x0000000248027224 */ /* 0x000fe200078e0205 */
        /* <DEDUP_REMOVED lines=11> */
.L_x_33:
[----:B------:R-:W1:Y:S02]  /*20f0*/  LDCU UR8, c[0x0][0xb30] ;  /* 0x00016600ff0877ac */ /* 0x000e640008000800 */
[----:B-1----:R-:W-:-:S09]  /*2100*/  UISETP.NE.AND UP0, UPT, UR8, 0x1, UPT ;  /* 0x000000010800788c */ /* 0x002fd2000bf05270 */
[----:B------:R-:W-:Y:S05]  /*2110*/  BRA.U UP0, `(.L_x_34) ;  /* 0x0000000100407547 */ /* 0x000fea000b800000 */
[----:B------:R-:W1:Y:S08]  /*2120*/  LDC.64 R4, c[0x0][0xb10] ;  /* 0x0002c400ff047b82 */ /* 0x000e700000000a00 */
[----:B------:R-:W2:Y:S08]  /*2130*/  LDC.64 R2, c[0x0][0xb18] ;  /* 0x0002c600ff027b82 */ /* 0x000eb00000000a00 */
[----:B------:R-:W3:Y:S08]  /*2140*/  LDC R6, c[0x0][0xb20] ;  /* 0x0002c800ff067b82 */ /* 0x000ef00000000800 */
[----:B------:R-:W4:Y:S01]  /*2150*/  LDC R16, c[0x0][0xb0c] ;  /* 0x0002c300ff107b82 */ /* 0x000f220000000800 */
[----:B-1----:R-:W-:-:S05]  /*2160*/  IMAD.HI.U32 R4, R13, R4, RZ ;  /* 0x000000040d047227 */ /* 0x002fca00078e00ff */
[----:B------:R-:W-:Y:S01]  /*2170*/  SHF.R.U32.HI R4, RZ, R5, R4 ;  /* 0x00000005ff047219 */ /* 0x000fe20000011604 */
[----:B--2---:R-:W-:Y:S01]  /*2180*/  IMAD.HI.U32 R3, R11, R3, RZ ;  /* 0x000000030b037227 */ /* 0x004fe200078e00ff */
[----:B------:R-:W-:-:S04]  /*2190*/  ISETP.NE.AND P0, PT, R2, 0x1, PT ;  /* 0x000000010200780c */ /* 0x000fc80003f05270 */
[----:B---3--:R-:W-:-:S04]  /*21a0*/  SHF.R.U32.HI R6, RZ, R6, R3 ;  /* 0x00000006ff067219 */ /* 0x008fc80000011603 */
[----:B------:R-:W-:Y:S02]  /*21b0*/  SEL R3, R11, R6, !P0 ;  /* 0x000000060b037207 */ /* 0x000fe40004000000 */
[----:B----4-:R-:W-:-:S04]  /*21c0*/  ISETP.NE.AND P1, PT, R16, 0x1, PT ;  /* 0x000000011000780c */ /* 0x010fc80003f25270 */
[----:B------:R-:W-:-:S05]  /*21d0*/  SEL R4, R13, R4, !P1 ;  /* 0x000000040d047207 */ /* 0x000fca0004800000 */
[----:B------:R-:W-:Y:S02]  /*21e0*/  IMAD.IADD R5, R3, 0x1, -R4 ;  /* 0x0000000103057824 */ /* 0x000fe400078e0a04 */
[----:B------:R-:W-:Y:S02]  /*21f0*/  IMAD.IADD R3, R4, 0x1, -R3 ;  /* 0x0000000104037824 */ /* 0x000fe400078e0a03 */
[----:B------:R-:W-:Y:S02]  /*2200*/  IMAD R13, R5, R16, R13 ;  /* 0x00000010050d7224 */ /* 0x000fe400078e020d */
[----:B------:R-:W-:-:S07]  /*2210*/  IMAD R11, R3, R2, R11 ;  /* 0x00000002030b7224 */ /* 0x000fce00078e020b */
.L_x_34:
[----:B------:R-:W-:Y:S01]  /*2220*/  VIADD R14, R14, 0x1 ;  /* 0x000000010e0e7836 */ /* 0x000fe20000000000 */
[----:B------:R-:W-:Y:S01]  /*2230*/  PLOP3.LUT P1, PT, PT, PT, PT, 0x80, 0x8 ;  /* 0x000000000008781c */ /* 0x000fe20003f2f070 */
[----:B------:R-:W-:Y:S02]  /*2240*/  IMAD.IADD R167, R13, 0x1, R166 ;  /* 0x000000010da77824 */ /* 0x000fe400078e02a6 */
[----:B------:R-:W-:Y:S01]  /*2250*/  IMAD.IADD R165, R11, 0x1, R164 ;  /* 0x000000010ba57824 */ /* 0x000fe200078e02a4 */
[----:B------:R-:W-:-:S04]  /*2260*/  ISETP.NE.AND P0, PT, R14, 0x2, PT ;  /* 0x000000020e00780c */ /* 0x000fc80003f05270 */
[----:B------:R-:W-:Y:S02]  /*2270*/  SEL R3, RZ, 0x1, P0 ;  /* 0x00000001ff037807 */ /* 0x000fe40000000000 */
[----:B------:R-:W-:Y:S02]  /*2280*/  SEL R14, R14, RZ, P0 ;  /* 0x000000ff0e0e7207 */ /* 0x000fe40000000000 */
[----:B------:R-:W-:Y:S01]  /*2290*/  LOP3.LUT R12, R12, R3, RZ, 0x3c, !PT ;  /* 0x000000030c0c7212 */ /* 0x000fe200078e3cff */
[----:B------:R-:W-:Y:S06]  /*22a0*/  @P2 BRA `(.L_x_35) ;  /* 0xfffffff000982947 */ /* 0x000fec000383ffff */
[----:B------:R-:W-:Y:S01]  /*22b0*/  UIADD3 UR4, UPT, UPT, UR4, 0x28, URZ ;  /* 0x0000002804047890 */ /* 0x000fe2000fffe0ff */
[----:B------:R-:W-:-:S03]  /*22c0*/  SHF.L.U32 R3, R15, 0x1f, RZ ;  /* 0x0000001f0f037819 */ /* 0x000fc600000006ff */
[----:B------:R-:W-:-:S09]  /*22d0*/  ULEA UR5, UR6, UR4, 0x3 ;  /* 0x0000000406057291 */ /* 0x000fd2000f8e18ff */
[----:B------:R-:W1:Y:S02]  /*22e0*/  SYNCS.PHASECHK.TRANS64.TRYWAIT P0, [UR5], R3 ;  /* 0x00000003ff0075a7 */ /* 0x000e640008001105 */
[----:B-1----:R-:W-:Y:S05]  /*22f0*/  @!P0 BRA `(.L_x_36) ;  /* 0x00000048002c8947 */ /* 0x002fea0003800000 */
.L_x_101:
[----:B------:R-:W-:-:S04]  /*2300*/  UIADD3 UR6, UPT, UPT, UR6, 0x1, URZ ;  /* 0x0000000106067890 */ /* 0x000fc8000fffe0ff */
[----:B------:R-:W-:-:S04]  /*2310*/  UISETP.NE.AND UP0, UPT, UR6, 0x5, UPT ;  /* 0x000000050600788c */ /* 0x000fc8000bf05270 */
[----:B------:R-:W-:Y:S02]  /*2320*/  USEL UR7, URZ, 0x1, UP0 ;  /* 0x00000001ff077887 */ /* 0x000fe40008000000 */
[----:B------:R-:W-:-:S04]  /*2330*/  USEL UR6, UR6, URZ, UP0 ;  /* 0x000000ff06067287 */ /* 0x000fc80008000000 */
[----:B------:R-:W-:Y:S01]  /*2340*/  ULEA UR5, UR6, UR4, 0x3 ;  /* 0x0000000406057291 */ /* 0x000fe2000f8e18ff */
[----:B------:R-:W-:-:S04]  /*2350*/  LOP3.LUT R2, R15, UR7, RZ, 0x3c, !PT ;  /* 0x000000070f027c12 */ /* 0x000fc8000f8e3cff */
[----:B-1----:R-:W-:-:S04]  /*2360*/  SHF.L.U32 R3, R2, 0x1f, RZ ;  /* 0x0000001f02037819 */ /* 0x002fc800000006ff */
[----:B------:R-:W1:Y:S02]  /*2370*/  SYNCS.PHASECHK.TRANS64.TRYWAIT P0, [UR5], R3 ;  /* 0x00000003ff0075a7 */ /* 0x000e640008001105 */
[----:B-1----:R-:W-:Y:S05]  /*2380*/  @!P0 BRA `(.L_x_37) ;  /* 0x0000004800208947 */ /* 0x002fea0003800000 */
.L_x_103:
        /* <DEDUP_REMOVED lines=9> */
.L_x_105:
        /* <DEDUP_REMOVED lines=9> */
.L_x_107:
[----:B------:R-:W-:-:S04]  /*24b0*/  UIADD3 UR6, UPT, UPT, UR6, 0x1, URZ ;  /* 0x0000000106067890 */ /* 0x000fc8000fffe0ff */
[----:B------:R-:W-:-:S04]  /*24c0*/  UISETP.NE.AND UP0, UPT, UR6, 0x5, UPT ;  /* 0x000000050600788c */ /* 0x000fc8000bf05270 */
[----:B------:R-:W-:Y:S02]  /*24d0*/  USEL UR5, URZ, 0x1, UP0 ;  /* 0x00000001ff057887 */ /* 0x000fe40008000000 */
[----:B------:R-:W-:-:S04]  /*24e0*/  USEL UR6, UR6, URZ, UP0 ;  /* 0x000000ff06067287 */ /* 0x000fc80008000000 */
[----:B------:R-:W-:Y:S01]  /*24f0*/  ULEA UR6, UR6, UR4, 0x3 ;  /* 0x0000000406067291 */ /* 0x000fe2000f8e18ff */
[----:B-1----:R-:W-:-:S04]  /*2500*/  LOP3.LUT R3, R2, UR5, RZ, 0x3c, !PT ;  /* 0x0000000502037c12 */ /* 0x002fc8000f8e3cff */
[----:B------:R-:W-:Y:S01]  /*2510*/  SHF.L.U32 R3, R3, 0x1f, RZ ;  /* 0x0000001f03037819 */ /* 0x000fe200000006ff */
[----:B----4-:R-:W-:-:S07]  /*2520*/  IMAD.U32 R0, RZ, RZ, UR6 ;  /* 0x00000006ff007e24 */ /* 0x010fce000f8e00ff */
.L_x_40:
[----:B-1----:R1:W2:Y:S02]  /*2530*/  SYNCS.PHASECHK.TRANS64.TRYWAIT P0, [R0+URZ], R3 ;  /* 0x00000003000075a7 */ /* 0x0022a400080011ff */
[----:B--2---:R-:W-:Y:S05]  /*2540*/  @!P0 NANOSLEEP.SYNCS 0x989680 ;  /* 0x009896800000895d */ /* 0x004fea0003900000 */
[----:B------:R-:W2:Y:S02]  /*2550*/  @!P0 SYNCS.PHASECHK.TRANS64 P0, [R0+URZ], R3 ;  /* 0x00000003000085a7 */ /* 0x000ea400080010ff */
[----:B--2---:R-:W-:Y:S05]  /*2560*/  @P0 EXIT ;  /* 0x000000000000094d */ /* 0x004fea0003800000 */
[----:B------:R-:W-:Y:S05]  /*2570*/  BRA `(.L_x_40) ;  /* 0xfffffffc00ec7947 */ /* 0x000fea000383ffff */
.L_x_17:
[----:B------:R-:W-:-:S04]  /*2580*/  UISETP.NE.AND UP1, UPT, UR37, URZ, UPT ;  /* 0x000000ff2500728c */ /* 0x000fc8000bf25270 */
[----:B------:R-:W-:-:S09]  /*2590*/  UISETP.NE.OR UP1, UPT, UR8, 0x1, UP1 ;  /* 0x000000010800788c */ /* 0x000fd20008f25670 */
[----:B------:R-:W-:Y:S05]  /*25a0*/  BRA.U UP1, `(.L_x_41) ;  /* 0x0000000501487547 */ /* 0x000fea000b800000 */
[----:B------:R-:W-:Y:S01]  /*25b0*/  ISETP.NE.AND P2, PT, R2, RZ, PT ;  /* 0x000000ff0200720c */ /* 0x000fe20003f45270 */
[----:B------:R-:W-:Y:S01]  /*25c0*/  IMAD.MOV.U32 R12, RZ, RZ, 0x1 ;  /* 0x00000001ff0c7424 */ /* 0x000fe200078e00ff */
[----:B------:R-:W-:Y:S02]  /*25d0*/  CS2R R10, SRZ ;  /* 0x00000000000a7805 */ /* 0x000fe4000001ff00 */
[----:B------:R-:W-:Y:S01]  /*25e0*/  CS2R R8, SRZ ;  /* 0x0000000000087805 */ /* 0x000fe2000001ff00 */
[----:B------:R-:W-:Y:S01]  /*25f0*/  UMOV UR4, 0x400 ;  /* 0x0000040000047882 */ /* 0x000fe20000000000 */
[----:B------:R-:W-:Y:S01]  /*2600*/  UMOV UR6, URZ ;  /* 0x000000ff00067c82 */ /* 0x000fe20008000000 */
[----:B------:R-:W-:-:S12]  /*2610*/  ULEA UR37, UR37, UR4, 0x18 ;  /* 0x0000000425257291 */ /* 0x000fd8000f8ec0ff */
.L_x_45:
[----:B------:R-:W-:Y:S02]  /*2620*/  LEA R0, R8, UR37, 0x3 ;  /* 0x0000002508007c11 */ /* 0x000fe4000f8e18ff */
[----:B------:R-:W-:-:S03]  /*2630*/  SHF.L.U32 R5, R9, 0x1f, RZ ;  /* 0x0000001f09057819 */ /* 0x000fc600000006ff */
[----:B------:R-:W-:Y:S01]  /*2640*/  VIADD R4, R0, 0xe0 ;  /* 0x000000e000047836 */ /* 0x000fe20000000000 */
[----:B------:R-:W1:Y:S02]  /*2650*/  SYNCS.PHASECHK.TRANS64.TRYWAIT P0, [R0+URZ+0xd0], R5 ;  /* 0x0000d005000075a7 */ /* 0x000e6400080011ff */
[----:B-1----:R-:W-:Y:S05]  /*2660*/  @!P0 BRA `(.L_x_42) ;  /* 0x0000004400b08947 */ /* 0x002fea0003800000 */
.L_x_108:
[----:B------:R-:W-:Y:S01]  /*2670*/  ULEA UR5, UR6, UR37, 0x3 ;  /* 0x0000002506057291 */ /* 0x000fe2000f8e18ff */
[----:B------:R-:W-:Y:S02]  /*2680*/  PRMT R4, RZ, 0x654, R4 ;  /* 0x00000654ff047816 */ /* 0x000fe40000000004 */
[----:B-1----:R-:W-:Y:S01]  /*2690*/  SHF.L.U32 R5, R12, 0x1f, RZ ;  /* 0x0000001f0c057819 */ /* 0x002fe200000006ff */
[----:B------:R-:W-:Y:S01]  /*26a0*/  UIADD3 UR4, UPT, UPT, UR5, 0x70, URZ ;  /* 0x0000007005047890 */ /* 0x000fe2000fffe0ff */
[----:B------:R1:W-:Y:S05]  /*26b0*/  SYNCS.ARRIVE.TRANS64.RED.A1T0 RZ, [R4+URZ], RZ ;  /* 0x000000ff04ff79a7 */ /* 0x0003ea00081004ff */
[----:B------:R-:W-:Y:S01]  /*26c0*/  IMAD.U32 R7, RZ, RZ, UR4 ;  /* 0x00000004ff077e24 */ /* 0x000fe2000f8e00ff */
[----:B------:R-:W2:Y:S04]  /*26d0*/  SYNCS.PHASECHK.TRANS64.TRYWAIT P0, [UR5+0x80], R5 ;  /* 0x00008005ff0075a7 */ /* 0x000ea80008001105 */
[----:B------:R-:W-:Y:S01]  /*26e0*/  PRMT R6, R2, 0x654, R7 ;  /* 0x0000065402067816 */ /* 0x000fe20000000007 */
[----:B-1----:R-:W-:Y:S01]  /*26f0*/  @!P2 IMAD.MOV.U32 R4, RZ, RZ, 0x10 ;  /* 0x00000010ff04a424 */ /* 0x002fe200078e00ff */
[----:B--2---:R-:W-:Y:S06]  /*2700*/  @!P0 BRA `(.L_x_43) ;  /* 0x00000044009c8947 */ /* 0x004fec0003800000 */
.L_x_110:
[----:B------:R-:W-:Y:S01]  /*2710*/  ULEA UR4, UR6, UR37, 0x4 ;  /* 0x0000002506047291 */ /* 0x000fe2000f8e20ff */
[----:B------:R-:W-:Y:S01]  /*2720*/  SEL R3, R6, R3, !P2 ;  /* 0x0000000306037207 */ /* 0x000fe20005000000 */
[----:B------:R-:W-:Y:S01]  /*2730*/  UIADD3 UR5, UPT, UPT, UR5, 0x70, URZ ;  /* 0x0000007005057890 */ /* 0x000fe2000fffe0ff */
[----:B-1----:R-:W-:Y:S01]  /*2740*/  LEA R0, R11, UR37, 0x3 ;  /* 0x000000250b007c11 */ /* 0x002fe2000f8e18ff */
[----:B------:R-:W-:Y:S01]  /*2750*/  UIADD3 UR4, UPT, UPT, UR4, 0x100, URZ ;  /* 0x0000010004047890 */ /* 0x000fe2000fffe0ff */
[----:B------:R-:W-:Y:S01]  /*2760*/  SHF.L.U32 R5, R10, 0x1f, RZ ;  /* 0x0000001f0a057819 */ /* 0x000fe200000006ff */
[----:B------:R1:W-:Y:S01]  /*2770*/  @!P2 SYNCS.ARRIVE.TRANS64.RED RZ, [R3+URZ], R4 ;  /* 0x0000000403ffa9a7 */ /* 0x0003e200080004ff */
[----:B------:R-:W-:Y:S01]  /*2780*/  UIADD3 UR6, UPT, UPT, UR6, 0x1, URZ ;  /* 0x0000000106067890 */ /* 0x000fe2000fffe0ff */
[----:B------:R-:W-:-:S03]  /*2790*/  VIADD R8, R8, 0x1 ;  /* 0x0000000108087836 */ /* 0x000fc60000000000 */
[----:B------:R-:W-:Y:S02]  /*27a0*/  UISETP.NE.AND UP0, UPT, UR6, 0x2, UPT ;  /* 0x000000020600788c */ /* 0x000fe4000bf05270 */
[----:B------:R-:W-:Y:S06]  /*27b0*/  UGETNEXTWORKID.BROADCAST [UR4], [UR5] ;  /* 0x00000000040073ca */ /* 0x000fec0008000100 */
[----:B------:R-:W-:Y:S01]  /*27c0*/  USEL UR4, URZ, 0x1, UP0 ;  /* 0x00000001ff047887 */ /* 0x000fe20008000000 */
[----:B------:R-:W-:Y:S01]  /*27d0*/  ISETP.NE.AND P0, PT, R8, 0x2, PT ;  /* 0x000000020800780c */ /* 0x000fe20003f05270 */
[----:B------:R-:W-:Y:S01]  /*27e0*/  USEL UR6, UR6, URZ, UP0 ;  /* 0x000000ff06067287 */ /* 0x000fe20008000000 */
[----:B------:R-:W2:Y:S03]  /*27f0*/  SYNCS.PHASECHK.TRANS64.TRYWAIT P1, [R0+URZ+0x70], R5 ;  /* 0x00007005000075a7 */ /* 0x000ea600080211ff */
[----:B------:R-:W-:Y:S01]  /*2800*/  LOP3.LUT R12, R12, UR4, RZ, 0x3c, !PT ;  /* 0x000000040c0c7c12 */ /* 0x000fe2000f8e3cff */
[----:B-12---:R-:W-:Y:S07]  /*2810*/  @!P1 BRA `(.L_x_44) ;  /* 0x0000004400709947 */ /* 0x006fee0003800000 */
.L_x_111:
[C---:B------:R-:W-:Y:S01]  /*2820*/  LEA R4, R11.reuse, UR37, 0x4 ;  /* 0x000000250b047c11 */ /* 0x040fe2000f8e20ff */
[----:B-1----:R-:W-:Y:S01]  /*2830*/  VIADD R0, R0, 0x80 ;  /* 0x0000008000007836 */ /* 0x002fe20000000000 */
[----:B------:R-:W-:Y:S01]  /*2840*/  SEL R8, R8, RZ, P0 ;  /* 0x000000ff08087207 */ /* 0x000fe20000000000 */
[----:B------:R-:W-:-:S03]  /*2850*/  VIADD R11, R11, 0x1 ;  /* 0x000000010b0b7836 */ /* 0x000fc60000000000 */
[----:B------:R-:W1:Y:S01]  /*2860*/  LDS.128 R4, [R4+0x100] ;  /* 0x0001000004047984 */ /* 0x000e620000000c00 */
[----:B------:R-:W-:Y:S02]  /*2870*/  PRMT R0, RZ, 0x654, R0 ;  /* 0x00000654ff007816 */ /* 0x000fe40000000000 */
[C---:B------:R-:W-:Y:S01]  /*2880*/  ISETP.NE.AND P1, PT, R11.reuse, 0x2, PT ;  /* 0x000000020b00780c */ /* 0x040fe20003f25270 */
[----:B------:R-:W-:Y:S01]  /*2890*/  @!PT LDS RZ, [RZ] ;  /* 0x00000000fffff984 */ /* 0x000fe20000000800 */
[----:B------:R-:W-:Y:S01]  /*28a0*/  @!PT LDS RZ, [RZ] ;  /* 0x00000000fffff984 */ /* 0x000fe20000000800 */
[----:B------:R-:W-:Y:S01]  /*28b0*/  @!PT LDS RZ, [RZ] ;  /* 0x00000000fffff984 */ /* 0x000fe20000000800 */
[----:B------:R-:W-:Y:S01]  /*28c0*/  @!PT LDS RZ, [RZ] ;  /* 0x00000000fffff984 */ /* 0x000fe20000000800 */
[----:B------:R2:W-:Y:S06]  /*28d0*/  MEMBAR.ALL.CTA ;  /* 0x0000000000007992 */ /* 0x0005ec0000008000 */
[----:B--2---:R-:W2:Y:S01]  /*28e0*/  FENCE.VIEW.ASYNC.S ;  /* 0x00000000000073c6 */ /* 0x004ea20000000000 */
[----:B------:R-:W-:Y:S01]  /*28f0*/  SEL R11, R11, RZ, P1 ;  /* 0x000000ff0b0b7207 */ /* 0x000fe20000800000 */
[----:B--2---:R2:W-:Y:S01]  /*2900*/  SYNCS.ARRIVE.TRANS64.RED.A1T0 RZ, [R0+URZ], RZ ;  /* 0x000000ff00ff79a7 */ /* 0x0045e200081004ff */
[----:B-1----:R-:W-:-:S02]  /*2910*/  LOP3.LUT P3, RZ, R6, 0x1, RZ, 0xc0, !PT ;  /* 0x0000000106ff7812 */ /* 0x002fc4000786c0ff */
[----:B------:R-:W-:-:S04]  /*2920*/  SEL R5, RZ, 0x1, P1 ;  /* 0x00000001ff057807 */ /* 0x000fc80000800000 */
[----:B------:R-:W-:Y:S02]  /*2930*/  LOP3.LUT R10, R10, R5, RZ, 0x3c, !PT ;  /* 0x000000050a0a7212 */ /* 0x000fe400078e3cff */
[----:B--2---:R-:W-:-:S04]  /*2940*/  SEL R0, RZ, 0x1, P0 ;  /* 0x00000001ff007807 */ /* 0x004fc80000000000 */
[----:B------:R-:W-:Y:S01]  /*2950*/  LOP3.LUT R9, R9, R0, RZ, 0x3c, !PT ;  /* 0x0000000009097212 */ /* 0x000fe200078e3cff */
[----:B------:R-:W-:Y:S06]  /*2960*/  @P3 BRA `(.L_x_45) ;  /* 0xfffffffc002c3947 */ /* 0x000fec000383ffff */
[----:B------:R-:W-:Y:S01]  /*2970*/  ULEA UR5, UR6, UR37, 0x3 ;  /* 0x0000002506057291 */ /* 0x000fe2000f8e18ff */
[----:B------:R-:W-:-:S08]  /*2980*/  SHF.L.U32 R3, R12, 0x1f, RZ ;  /* 0x0000001f0c037819 */ /* 0x000fd000000006ff */
[----:B------:R-:W1:Y:S02]  /*2990*/  SYNCS.PHASECHK.TRANS64 P0, [UR5+0x80], R3 ;  /* 0x00008003ff0075a7 */ /* 0x000e640008001005 */
[----:B-1----:R-:W-:Y:S05]  /*29a0*/  @P0 BRA `(.L_x_46) ;  /* 0x0000000000080947 */ /* 0x002fea0003800000 */
[----:B------:R-:W1:Y:S02]  /*29b0*/  SYNCS.PHASECHK.TRANS64.TRYWAIT P0, [UR5+0x80], R3 ;  /* 0x00008003ff0075a7 */ /* 0x000e640008001105 */
[----:B-1----:R-:W-:Y:S05]  /*29c0*/  @!P0 BRA `(.L_x_47) ;  /* 0x0000004400188947 */ /* 0x002fea0003800000 */
.L_x_46:
[----:B------:R-:W-:-:S04]  /*29d0*/  UIADD3 UR4, UPT, UPT, UR6, 0x1, URZ ;  /* 0x0000000106047890 */ /* 0x000fc8000fffe0ff */
[----:B------:R-:W-:-:S04]  /*29e0*/  UISETP.NE.AND UP0, UPT, UR4, 0x2, UPT ;  /* 0x000000020400788c */ /* 0x000fc8000bf05270 */
[----:B------:R-:W-:Y:S02]  /*29f0*/  USEL UR7, URZ, 0x1, UP0 ;  /* 0x00000001ff077887 */ /* 0x000fe40008000000 */
[----:B------:R-:W-:-:S04]  /*2a00*/  USEL UR4, UR4, URZ, UP0 ;  /* 0x000000ff04047287 */ /* 0x000fc80008000000 */
[----:B------:R-:W-:Y:S01]  /*2a10*/  ULEA UR4, UR4, UR37, 0x3 ;  /* 0x0000002504047291 */ /* 0x000fe2000f8e18ff */
[----:B-1----:R-:W-:-:S04]  /*2a20*/  LOP3.LUT R3, R12, UR7, RZ, 0x3c, !PT ;  /* 0x000000070c037c12 */ /* 0x002fc8000f8e3cff */
[----:B------:R-:W-:-:S04]  /*2a30*/  SHF.L.U32 R0, R3, 0x1f, RZ ;  /* 0x0000001f03007819 */ /* 0x000fc800000006ff */
[----:B------:R-:W1:Y:S02]  /*2a40*/  SYNCS.PHASECHK.TRANS64 P0, [UR4+0x80], R0 ;  /* 0x00008000ff0075a7 */ /* 0x000e640008001004 */
[----:B-1----:R-:W-:Y:S05]  /*2a50*/  @P0 EXIT ;  /* 0x000000000000094d */ /* 0x002fea0003800000 */
[----:B------:R-:W-:Y:S02]  /*2a60*/  SHF.L.U32 R3, R3, 0x1f, RZ ;  /* 0x0000001f03037819 */ /* 0x000fe400000006ff */
[----:B------:R-:W-:-:S07]  /*2a70*/  MOV R0, UR4 ;  /* 0x0000000400007c02 */ /* 0x000fce0008000f00 */
.L_x_48:
[----:B-1----:R1:W2:Y:S02]  /*2a80*/  SYNCS.PHASECHK.TRANS64.TRYWAIT P0, [R0+URZ+0x80], R3 ;  /* 0x00008003000075a7 */ /* 0x0022a400080011ff */
[----:B--2---:R-:W-:Y:S05]  /*2a90*/  @!P0 NANOSLEEP.SYNCS 0x989680 ;  /* 0x009896800000895d */ /* 0x004fea0003900000 */
[----:B------:R-:W2:Y:S02]  /*2aa0*/  @!P0 SYNCS.PHASECHK.TRANS64 P0, [R0+URZ+0x80], R3 ;  /* 0x00008003000085a7 */ /* 0x000ea400080010ff */
[----:B--2---:R-:W-:Y:S05]  /*2ab0*/  @P0 EXIT ;  /* 0x000000000000094d */ /* 0x004fea0003800000 */
[----:B------:R-:W-:Y:S05]  /*2ac0*/  BRA `(.L_x_48) ;  /* 0xfffffffc00ec7947 */ /* 0x000fea000383ffff */
.L_x_41:
[----:B------:R-:W-:-:S09]  /*2ad0*/  UISETP.NE.AND UP1, UPT, UR8, URZ, UPT ;  /* 0x000000ff0800728c */ /* 0x000fd2000bf25270 */
[----:B------:R-:W-:Y:S05]  /*2ae0*/  BRA.U UP1, `(.L_x_49) ;  /* 0x0000000d017c7547 */ /* 0x000fea000b800000 */
[----:B------:R-:W-:Y:S01]  /*2af0*/  UMOV UR4, 0x40 ;  /* 0x0000004000047882 */ /* 0x000fe20000000000 */
[----:B------:R-:W-:Y:S01]  /*2b00*/  NOP ;  /* 0x0000000000007918 */ /* 0x000fe20000000000 */
[----:B------:R-:W-:Y:S01]  /*2b10*/  ULEA UR4, UR37, UR4, 0x18 ;  /* 0x0000000425047291 */ /* 0x000fe2000f8ec0ff */
[----:B------:R-:W-:Y:S02]  /*2b20*/  UMOV UR5, 0x400 ;  /* 0x0000040000057882 */ /* 0x000fe40000000000 */
[----:B------:R-:W-:-:S06]  /*2b30*/  ULEA UR37, UR37, UR5, 0x18 ;  /* 0x0000000525257291 */ /* 0x000fcc000f8ec0ff */
[----:B------:R-:W1:Y:S02]  /*2b40*/  LDS.U8 R0, [UR4+0x1c] ;  /* 0x00001c04ff007984 */ /* 0x000e640008000000 */
[----:B-1----:R-:W-:-:S13]  /*2b50*/  ISETP.NE.AND P0, PT, R0, RZ, PT ;  /* 0x000000ff0000720c */ /* 0x002fda0003f05270 */
[----:B------:R-:W-:Y:S05]  /*2b60*/  @P0 BRA `(.L_x_50) ;  /* 0x0000000000580947 */ /* 0x000fea0003800000 */
[----:B------:R-:W-:-:S13]  /*2b70*/  ELECT P0, URZ, PT ;  /* 0x0000000000ff782f */ /* 0x000fda0003800000 */
[----:B------:R-:W-:Y:S05]  /*2b80*/  @!P0 BRA `(.L_x_51) ;  /* 0x0000000000608947 */ /* 0x000fea0003800000 */
[----:B------:R-:W-:Y:S01]  /*2b90*/  UMOV UR5, 0x10 ;  /* 0x0000001000057882 */ /* 0x000fe20000000000 */
[----:B------:R-:W-:Y:S01]  /*2ba0*/  HFMA2 R0, -RZ, RZ, 0, 5.9604644775390625e-08 ;  /* 0x00000001ff007431 */ /* 0x000fe200000001ff */
[----:B------:R-:W-:-:S03]  /*2bb0*/  MOV R2, 0xffff ;  /* 0x0000ffff00027802 */ /* 0x000fc60000000f00 */
[----:B------:R-:W-:Y:S04]  /*2bc0*/  DEPBAR.LE SB1, 0x36 ;  /* 0x00009d800000791a */ /* 0x000fe80000000000 */
[----:B------:R-:W1:Y:S02]  /*2bd0*/  UTCATOMSWS.FIND_AND_SET.ALIGN UP0, UR5, UR5 ;  /* 0x00000005000575e3 */ /* 0x000e640008000800 */
[----:B-1----:R-:W-:Y:S01]  /*2be0*/  MOV R3, UR5 ;  /* 0x0000000500037c02 */ /* 0x002fe20008000f00 */
[----:B------:R-:W-:Y:S06]  /*2bf0*/  BRA.U UP0, `(.L_x_52) ;  /* 0x0000000100187547 */ /* 0x000fec000b800000 */
.L_x_53:
[----:B------:R-:W-:Y:S05]  /*2c00*/  NANOSLEEP 0x64 ;  /* 0x000000640000795d */ /* 0x000fea0003800000 */
[----:B------:R-:W-:-:S05]  /*2c10*/  UMOV UR5, 0x10 ;  /* 0x0000001000057882 */ /* 0x000fca0000000000 */
[----:B------:R-:W-:Y:S04]  /*2c20*/  DEPBAR.LE SB1, 0x36 ;  /* 0x00009d800000791a */ /* 0x000fe80000000000 */
[----:B------:R-:W1:Y:S02]  /*2c30*/  UTCATOMSWS.FIND_AND_SET.ALIGN UP0, UR5, UR5 ;  /* 0x00000005000575e3 */ /* 0x000e640008000800 */
[----:B-1----:R-:W-:Y:S01]  /*2c40*/  MOV R3, UR5 ;  /* 0x0000000500037c02 */ /* 0x002fe20008000f00 */
[----:B------:R-:W-:Y:S05]  /*2c50*/  BRA.U !UP0, `(.L_x_53) ;  /* 0xfffffffd08e87547 */ /* 0x000fea000b83ffff */
.L_x_52:
[-C--:B------:R-:W-:Y:S02]  /*2c60*/  SHF.L.U32 R2, R2, R3.reuse, RZ ;  /* 0x0000000302027219 */ /* 0x080fe400000006ff */
[----:B------:R-:W-:Y:S01]  /*2c70*/  SHF.L.U32 R0, R0, R3, RZ ;  /* 0x0000000300007219 */ /* 0x000fe200000006ff */
[----:B------:R-:W-:Y:S02]  /*2c80*/  IMAD.SHL.U32 R3, R3, 0x20, RZ ;  /* 0x0000002003037824 */ /* 0x000fe400078e00ff */
[----:B------:R1:W-:Y:S04]  /*2c90*/  ATOMS.OR RZ, [UR4+0x14], R2 ;  /* 0x00001402ffff798c */ /* 0x0003e8000b000004 */
[----:B------:R1:W-:Y:S04]  /*2ca0*/  ATOMS.OR RZ, [UR4+0x18], R0 ;  /* 0x00001800ffff798c */ /* 0x0003e8000b000004 */
[----:B------:R1:W-:Y:S01]  /*2cb0*/  STS [UR37+0x120], R3 ;  /* 0x00012003ff007988 */ /* 0x0003e20008000825 */
[----:B------:R-:W-:Y:S05]  /*2cc0*/  BRA `(.L_x_51) ;  /* 0x0000000000107947 */ /* 0x000fea0003800000 */
.L_x_50:
[----:B------:R-:W-:Y:S02]  /*2cd0*/  MOV R0, 0xffffffff ;  /* 0xffffffff00007802 */ /* 0x000fe40000000f00 */
[----:B------:R-:W-:-:S03]  /*2ce0*/  MOV R2, 0x2d10 ;  /* 0x00002d1000027802 */ /* 0x000fc60000000f00 */
[----:B------:R1:W-:Y:S04]  /*2cf0*/  STS [UR37+0x120], R0 ;  /* 0x00012000ff007988 */ /* 0x0003e80008000825 */
[----:B-1-3-5:R-:W-:Y:S05]  /*2d00*/  CALL.REL.NOINC `($__internal_1_$__cuda_sm10x_tcgen05_guardrail_trap_phase_invalid_during_alloc) ;  /* 0x0000004400947944 */ /* 0x02afea0003c00000 */
.L_x_51:
[----:B------:R-:W-:Y:S05]  /*2d10*/  WARPSYNC.ALL ;  /* 0x0000000000007948 */ /* 0x000fea0003800000 */
[----:B------:R-:W2:Y:S01]  /*2d20*/  S2UR UR6, SR_CgaCtaId ;  /* 0x00000000000679c3 */ /* 0x000ea20000008800 */
[----:B------:R-:W-:Y:S01]  /*2d30*/  UMOV UR4, 0x400 ;  /* 0x0000040000047882 */ /* 0x000fe20000000000 */
[----:B------:R-:W-:-:S06]  /*2d40*/  NOP ;  /* 0x0000000000007918 */ /* 0x000fcc0000000000 */
[----:B------:R-:W-:Y:S06]  /*2d50*/  BAR.ARV 0x6, 0xa0 ;  /* 0x0182800000007b1d */ /* 0x000fec0000002000 */
[----:B------:R-:W4:Y:S01]  /*2d60*/  LDCU UR7, c[0x0][0x38c] ;  /* 0x00007180ff0777ac */ /* 0x000f220008000800 */
[----:B------:R-:W-:Y:S01]  /*2d70*/  IMAD.MOV.U32 R11, RZ, RZ, 0x1 ;  /* 0x00000001ff0b7424 */ /* 0x000fe200078e00ff */
[----:B------:R-:W-:Y:S01]  /*2d80*/  CS2R R8, SRZ ;  /* 0x0000000000087805 */ /* 0x000fe2000001ff00 */
[----:B------:R-:W-:Y:S01]  /*2d90*/  IMAD.MOV.U32 R10, RZ, RZ, RZ ;  /* 0x000000ffff0a7224 */ /* 0x000fe200078e00ff */
[----:B------:R-:W-:Y:S01]  /*2da0*/  UMOV UR18, URZ ;  /* 0x000000ff00127c82 */ /* 0x000fe20008000000 */
[----:B------:R-:W-:Y:S01]  /*2db0*/  UMOV UR17, URZ ;  /* 0x000000ff00117c82 */ /* 0x000fe20008000000 */
[----:B------:R-:W-:Y:S01]  /*2dc0*/  UMOV UR22, 0x0 ;  /* 0x0000000000167882 */ /* 0x000fe20000000000 */
[----:B------:R-:W-:Y:S01]  /*2dd0*/  UMOV UR23, 0x81004a0 ;  /* 0x081004a000177882 */ /* 0x000fe20000000000 */
[----:B------:R-:W-:Y:S01]  /*2de0*/  UMOV UR20, 0x0 ;  /* 0x0000000000147882 */ /* 0x000fe20000000000 */
[----:B------:R-:W-:Y:S01]  /*2df0*/  UMOV UR21, 0x81004a0 ;  /* 0x081004a000157882 */ /* 0x000fe20000000000 */
[----:B--2---:R-:W-:Y:S01]  /*2e00*/  ULEA UR6, UR6, UR4, 0x18 ;  /* 0x0000000406067291 */ /* 0x004fe2000f8ec0ff */
[----:B------:R-:W2:Y:S03]  /*2e10*/  LDCU UR4, c[0x0][0x38c] ;  /* 0x00007180ff0477ac */ /* 0x000ea60008000800 */
[----:B------:R-:W-:-:S02]  /*2e20*/  UIADD3 UR11, UPT, UPT, UR6, 0x4400, URZ ;  /* 0x00004400060b7890 */ /* 0x000fc4000fffe0ff */
[----:B----4-:R-:W-:-:S03]  /*2e30*/  UIADD3 UR7, UPT, UPT, UR7, 0x3f, URZ ;  /* 0x0000003f07077890 */ /* 0x010fc6000fffe0ff */
[----:B-1----:R-:W1:Y:S01]  /*2e40*/  LDS R0, [UR6+0x120] ;  /* 0x00012006ff007984 */ /* 0x002e620008000800 */
[----:B------:R-:W-:Y:S02]  /*2e50*/  UIADD3 UR12, UPT, UPT, UR6, 0xe400, URZ ;  /* 0x0000e400060c7890 */ /* 0x000fe4000fffe0ff */
[----:B------:R-:W-:Y:S02]  /*2e60*/  USHF.R.S32.HI UR5, URZ, 0x1f, UR7 ;  /* 0x0000001fff057899 */ /* 0x000fe40008011407 */
[----:B------:R-:W-:Y:S02]  /*2e70*/  USHF.R.U32.HI UR11, URZ, 0x4, UR11 ;  /* 0x00000004ff0b7899 */ /* 0x000fe4000801160b */
[----:B------:R-:W-:Y:S02]  /*2e80*/  ULEA.HI UR5, UR5, UR7, URZ, 0x6 ;  /* 0x0000000705057291 */ /* 0x000fe4000f8f30ff */
[----:B------:R-:W-:Y:S02]  /*2e90*/  USHF.R.U32.HI UR12, URZ, 0x4, UR12 ;  /* 0x00000004ff0c7899 */ /* 0x000fe4000801160c */
[----:B------:R-:W-:-:S02]  /*2ea0*/  USHF.R.S32.HI UR5, URZ, 0x6, UR5 ;  /* 0x00000006ff057899 */ /* 0x000fc40008011405 */
[----:B------:R-:W-:Y:S02]  /*2eb0*/  ULOP3.LUT UR11, UR11, 0x3fff, URZ, 0xc0, !UPT ;  /* 0x00003fff0b0b7892 */ /* 0x000fe4000f8ec0ff */
[----:B------:R-:W-:Y:S02]  /*2ec0*/  UISETP.LT.AND UP0, UPT, UR5, 0x1, UPT ;  /* 0x000000010500788c */ /* 0x000fe4000bf01270 */
[----:B------:R-:W-:Y:S02]  /*2ed0*/  ULOP3.LUT UR12, UR12, 0x3fff, URZ, 0xc0, !UPT ;  /* 0x00003fff0c0c7892 */ /* 0x000fe4000f8ec0ff */
[----:B------:R-:W-:Y:S02]  /*2ee0*/  USEL UR10, UR5, 0x1, !UP0 ;  /* 0x00000001050a7887 */ /* 0x000fe4000c000000 */
[----:B------:R-:W-:Y:S02]  /*2ef0*/  ULOP3.LUT UR11, UR11, 0x10000, URZ, 0xfc, !UPT ;  /* 0x000100000b0b7892 */ /* 0x000fe4000f8efcff */
[----:B------:R-:W-:-:S02]  /*2f00*/  ULOP3.LUT UR12, UR12, 0x10000, URZ, 0xfc, !UPT ;  /* 0x000100000c0c7892 */ /* 0x000fc4000f8efcff */
[----:B------:R-:W-:Y:S02]  /*2f10*/  UIADD3 UR10, UPT, UPT, -UR10, URZ, URZ ;  /* 0x000000ff0a0a7290 */ /* 0x000fe4000fffe1ff */
[----:B--2---:R-:W-:Y:S01]  /*2f20*/  UISETP.GE.AND UP3, UPT, UR4, 0x1, UPT ;  /* 0x000000010400788c */ /* 0x004fe2000bf66270 */
[----:B-1----:R-:W-:-:S15]  /*2f30*/  R2UR UR19, R0 ;  /* 0x00000000001372ca */ /* 0x002fde00000e0000 */
.L_x_60:
[----:B------:R-:W-:Y:S02]  /*2f40*/  LEA R0, R10, UR6, 0x3 ;  /* 0x000000060a007c11 */ /* 0x000fe4000f8e18ff */
[----:B------:R-:W-:Y:S02]  /*2f50*/  SHF.L.U32 R5, R9, 0x1f, RZ ;  /* 0x0000001f09057819 */ /* 0x000fe400000006ff */
[----:B------:R-:W-:Y:S01]  /*2f60*/  PLOP3.LUT P0, PT, PT, PT, UP3, 0x80, 0x8 ;  /* 0x000000000008781c */ /* 0x000fe20003f0f038 */
[----:B------:R-:W-:Y:S01]  /*2f70*/  VIADD R3, R0, 0x80 ;  /* 0x0000008000037836 */ /* 0x000fe20000000000 */
[----:B-1----:R-:W1:Y:S02]  /*2f80*/  SYNCS.PHASECHK.TRANS64.TRYWAIT P1, [R0+URZ+0x70], R5 ;  /* 0x00007005000075a7 */ /* 0x002e6400080211ff */
[----:B-1--4-:R-:W-:Y:S09]  /*2f90*/  @!P1 BRA `(.L_x_54) ;  /* 0x0000003c00bc9947 */ /* 0x012ff20003800000 */
.L_x_113:
[----:B------:R-:W-:Y:S01]  /*2fa0*/  LEA R4, R10, UR6, 0x4 ;  /* 0x000000060a047c11 */ /* 0x000fe2000f8e20ff */
[----:B------:R-:W-:Y:S01]  /*2fb0*/  @UP3 ULEA UR4, UR17, UR6, 0x3 ;  /* 0x0000000611043291 */ /* 0x000fe2000f8e18ff */
[----:B------:R-:W-:Y:S01]  /*2fc0*/  PLOP3.LUT P2, PT, PT, PT, PT, 0x80, 0x8 ;  /* 0x000000000008781c */ /* 0x000fe20003f4f070 */
[----:B------:R-:W-:Y:S01]  /*2fd0*/  ULEA UR8, UR18, UR6, 0x3 ;  /* 0x0000000612087291 */ /* 0x000fe2000f8e18ff */
[----:B------:R-:W-:Y:S01]  /*2fe0*/  PRMT R3, RZ, 0x654, R3 ;  /* 0x00000654ff037816 */ /* 0x000fe20000000003 */
[----:B------:R-:W-:Y:S01]  /*2ff0*/  ULEA UR9, UR18, UR19, 0x6 ;  /* 0x0000001312097291 */ /* 0x000fe2000f8e30ff */
[----:B-1----:R-:W1:Y:S01]  /*3000*/  LDS.128 R4, [R4+0x100] ;  /* 0x0001000004047984 */ /* 0x002e620000000c00 */
[----:B------:R-:W-:Y:S02]  /*3010*/  @P0 SHF.L.U32 R2, R8, 0x1f, RZ ;  /* 0x0000001f08020819 */ /* 0x000fe400000006ff */
[----:B------:R-:W-:Y:S01]  /*3020*/  SHF.L.U32 R0, R11, 0x1f, RZ ;  /* 0x0000001f0b007819 */ /* 0x000fe200000006ff */
[----:B------:R-:W-:Y:S01]  /*3030*/  @!PT LDS RZ, [RZ] ;  /* 0x00000000fffff984 */ /* 0x000fe20000000800 */
[----:B------:R-:W-:Y:S01]  /*3040*/  @!PT LDS RZ, [RZ] ;  /* 0x00000000fffff984 */ /* 0x000fe20000000800 */
[----:B------:R-:W-:Y:S01]  /*3050*/  @!PT LDS RZ, [RZ] ;  /* 0x00000000fffff984 */ /* 0x000fe20000000800 */
[----:B------:R-:W-:Y:S01]  /*3060*/  @!PT LDS RZ, [RZ] ;  /* 0x00000000fffff984 */ /* 0x000fe20000000800 */
[----:B------:R2:W-:Y:S06]  /*3070*/  MEMBAR.ALL.CTA ;  /* 0x0000000000007992 */ /* 0x0005ec0000008000 */
[----:B--2---:R-:W2:Y:S02]  /*3080*/  FENCE.VIEW.ASYNC.S ;  /* 0x00000000000073c6 */ /* 0x004ea40000000000 */
[----:B--2---:R2:W-:Y:S01]  /*3090*/  SYNCS.ARRIVE.TRANS64.RED.A1T0 RZ, [R3+URZ], RZ ;  /* 0x000000ff03ff79a7 */ /* 0x0045e200081004ff */
[----:B------:R2:W4:Y:S01]  /*30a0*/  @P0 SYNCS.PHASECHK.TRANS64.TRYWAIT P2, [UR4], R2 ;  /* 0x00000002ff0005a7 */ /* 0x0005220008041104 */
[----:B-1----:R-:W-:Y:S01]  /*30b0*/  LOP3.LUT P1, RZ, R6, 0x1, RZ, 0xc0, !PT ;  /* 0x0000000106ff7812 */ /* 0x002fe2000782c0ff */
[----:B------:R-:W1:Y:S02]  /*30c0*/  SYNCS.PHASECHK.TRANS64.TRYWAIT P0, [UR8+0xb0], R0 ;  /* 0x0000b000ff0075a7 */ /* 0x000e640008001108 */
[----:B-12-4-:R-:W-:Y:S10]  /*30d0*/  @!P0 BRA `(.L_x_55) ;  /* 0x0000003c00808947 */ /* 0x016ff40003800000 */
.L_x_115:
[----:B------:R-:W-:Y:S01]  /*30e0*/  IADD3 R10, PT, PT, R10, 0x1, RZ ;  /* 0x000000010a0a7810 */ /* 0x000fe20007ffe0ff */
[----:B------:R-:W-:Y:S06]  /*30f0*/  BRA.U !UP3, `(.L_x_56) ;  /* 0x000000010b987547 */ /* 0x000fec000b800000 */
[----:B------:R-:W-:Y:S01]  /*3100*/  UPLOP3.LUT UP4, UPT, UPT, UPT, UPT, 0x40, 0x4 ;  /* 0x000000000004789c */ /* 0x000fe20003f8e870 */
[----:B------:R-:W-:Y:S01]  /*3110*/  UMOV UR16, UR10 ;  /* 0x0000000a00107c82 */ /* 0x000fe20008000000 */
[----:B------:R-:W-:Y:S01]  /*3120*/  UMOV UR15, UR5 ;  /* 0x00000005000f7c82 */ /* 0x000fe20008000000 */
[----:B------:R-:W-:-:S08]  /*3130*/  UMOV UR14, UR17 ;  /* 0x00000011000e7c82 */ /* 0x000fd00008000000 */
.L_x_59:
[----:B------:R-:W-:Y:S02]  /*3140*/  UIADD3 UR16, UPT, UPT, UR16, 0x1, URZ ;  /* 0x0000000110107890 */ /* 0x000fe4000fffe0ff */
[----:B--2---:R-:W-:Y:S02]  /*3150*/  ULEA UR7, UR14, UR6, 0x3 ;  /* 0x000000060e077291 */ /* 0x004fe4000f8e18ff */
[----:B------:R-:W-:Y:S01]  /*3160*/  UISETP.NE.AND UP0, UPT, UR16, URZ, UPT ;  /* 0x000000ff1000728c */ /* 0x000fe2000bf05270 */
[----:B----4-:R-:W-:Y:S10]  /*3170*/  @P2 BRA `(.L_x_57) ;  /* 0x00000000000c2947 */ /* 0x010ff40003800000 */
[----:B-1----:R-:W-:Y:S04]  /*3180*/  SHF.L.U32 R3, R8, 0x1f, RZ ;  /* 0x0000001f08037819 */ /* 0x002fe800000006ff */
[----:B------:R-:W1:Y:S02]  /*3190*/  SYNCS.PHASECHK.TRANS64.TRYWAIT P0, [UR7], R3 ;  /* 0x00000003ff0075a7 */ /* 0x000e640008001107 */
[----:B-1----:R-:W-:Y:S05]  /*31a0*/  @!P0 BRA `(.L_x_58) ;  /* 0x0000003c00648947 */ /* 0x002fea0003800000 */
.L_x_57:
[----:B------:R-:W-:Y:S01]  /*31b0*/  UISETP.NE.AND UP1, UPT, UR15, 0x1, UPT ;  /* 0x000000010f00788c */ /* 0x000fe2000bf25270 */
[----:B------:R-:W-:Y:S01]  /*31c0*/  PLOP3.LUT P2, PT, PT, PT, PT, 0x80, 0x8 ;  /* 0x000000000008781c */ /* 0x000fe20003f4f070 */
[----:B------:R-:W-:Y:S02]  /*31d0*/  UIADD3 UR17, UPT, UPT, UR14, 0x1, URZ ;  /* 0x000000010e117890 */ /* 0x000fe4000fffe0ff */
[----:B------:R-:W-:Y:S02]  /*31e0*/  ULEA UR24, UR14, UR12, 0x8 ;  /* 0x0000000c0e187291 */ /* 0x000fe4000f8e40ff */
[----:B------:R-:W-:Y:S01]  /*31f0*/  UISETP.NE.AND UP2, UPT, UR17, 0x5, UPT ;  /* 0x000000051100788c */ /* 0x000fe2000bf45270 */
[----:B------:R-:W-:Y:S01]  /*3200*/  PLOP3.LUT P0, PT, PT, PT, UP1, 0x80, 0x8 ;  /* 0x000000000008781c */ /* 0x000fe20003f0f018 */
[----:B------:R-:W-:Y:S02]  /*3210*/  ULEA UR26, UR14, UR11, 0x9 ;  /* 0x0000000b0e1a7291 */ /* 0x000fe4000f8e48ff */
[----:B------:R-:W-:Y:S02]  /*3220*/  USEL UR13, URZ, 0x1, UP2 ;  /* 0x00000001ff0d7887 */ /* 0x000fe40009000000 */
[----:B------:R-:W-:Y:S02]  /*3230*/  USEL UR17, UR17, URZ, UP2 ;  /* 0x000000ff11117287 */ /* 0x000fe40009000000 */
[----:B------:R-:W-:Y:S02]  /*3240*/  UIADD3 UR30, UPT, UPT, UR24, 0x2, URZ ;  /* 0x00000002181e7890 */ /* 0x000fe4000fffe0ff */
[----:B------:R-:W-:Y:S01]  /*3250*/  @UP1 ULEA UR4, UR17, UR6, 0x3 ;  /* 0x0000000611041291 */ /* 0x000fe2000f8e18ff */
[----:B------:R-:W-:Y:S01]  /*3260*/  LOP3.LUT R8, R8, UR13, RZ, 0x3c, !PT ;  /* 0x0000000d08087c12 */ /* 0x000fe2000f8e3cff */
[----:B------:R-:W-:Y:S02]  /*3270*/  UIADD3 UR28, UPT, UPT, UR26, 0x2, URZ ;  /* 0x000000021a1c7890 */ /* 0x000fe4000fffe0ff */
[----:B------:R-:W-:Y:S01]  /*3280*/  UIADD3 UR7, UPT, UPT, UR7, 0x28, URZ ;  /* 0x0000002807077890 */ /* 0x000fe2000fffe0ff */
[----:B-1----:R-:W-:Y:S01]  /*3290*/  @P0 SHF.L.U32 R0, R8, 0x1f, RZ ;  /* 0x0000001f08000819 */ /* 0x002fe200000006ff */
[----:B------:R-:W-:Y:S01]  /*32a0*/  UMOV UR25, 0x80004020 ;  /* 0x8000402000197882 */ /* 0x000fe20000000000 */
[----:B------:R-:W-:Y:S01]  /*32b0*/  UMOV UR27, 0x80004020 ;  /* 0x80004020001b7882 */ /* 0x000fe20000000000 */
[----:B------:R-:W-:Y:S01]  /*32c0*/  UMOV UR31, 0x80004020 ;  /* 0x80004020001f7882 */ /* 0x000fe20000000000 */
[----:B------:R2:W4:Y:S01]  /*32d0*/  @P0 SYNCS.PHASECHK.TRANS64.TRYWAIT P2, [UR4], R0 ;  /* 0x00000000ff0005a7 */ /* 0x0005220008041104 */
[----:B------:R-:W-:Y:S01]  /*32e0*/  UIADD3 UR15, UPT, UPT, UR15, -0x1, URZ ;  /* 0xffffffff0f0f7890 */ /* 0x000fe2000fffe0ff */
[----:B------:R2:W-:Y:S01]  /*32f0*/  UTCIMMA gdesc[UR26], gdesc[UR24], tmem[UR9], tmem[UR22], idesc[UR23], UP4 ;  /* 0x00ff16181a0075ea */ /* 0x0005e2000a000109 */
[----:B------:R-:W-:Y:S01]  /*3300*/  UPLOP3.LUT UP4, UPT, UPT, UPT, UPT, 0x80, 0x8 ;  /* 0x000000000008789c */ /* 0x000fe20003f8f070 */
[----:B------:R-:W-:Y:S01]  /*3310*/  UMOV UR29, 0x80004020 ;  /* 0x80004020001d7882 */ /* 0x000fe20000000000 */
[----:B------:R-:W-:Y:S01]  /*3320*/  UMOV UR14, UR17 ;  /* 0x00000011000e7c82 */ /* 0x000fe20008000000 */
[----:B------:R2:W-:Y:S01]  /*3330*/  UTCIMMA gdesc[UR28], gdesc[UR30], tmem[UR9], tmem[UR20], idesc[UR21], UPT ;  /* 0x00ff141e1c0075ea */ /* 0x0005e2000b800109 */
[----:B------:R2:W-:Y:S01]  /*3340*/  UTCBAR [UR7], URZ ;  /* 0x000000ff070073e9 */ /* 0x0005e200080000ff */
[----:B------:R-:W-:Y:S06]  /*3350*/  BRA.U UP0, `(.L_x_59) ;  /* 0xfffffffd00787547 */ /* 0x000fec000b83ffff */
.L_x_56:
[----:B------:R-:W-:Y:S01]  /*3360*/  UIADD3 UR18, UPT, UPT, UR18, 0x1, URZ ;  /* 0x0000000112127890 */ /* 0x000fe2000fffe0ff */
[C---:B------:R-:W-:Y:S01]  /*3370*/  ISETP.NE.AND P0, PT, R10.reuse, 0x2, PT ;  /* 0x000000020a00780c */ /* 0x040fe20003f05270 */
[----:B------:R-:W-:Y:S02]  /*3380*/  UIADD3 UR8, UPT, UPT, UR8, 0x90, URZ ;  /* 0x0000009008087890 */ /* 0x000fe4000fffe0ff */
[----:B------:R-:W-:Y:S01]  /*3390*/  UISETP.NE.AND UP0, UPT, UR18, 0x4, UPT ;  /* 0x000000041200788c */ /* 0x000fe2000bf05270 */
[----:B-12---:R-:W-:Y:S02]  /*33a0*/  SEL R0, RZ, 0x1, P0 ;  /* 0x00000001ff007807 */ /* 0x006fe40000000000 */
[----:B------:R-:W-:Y:S01]  /*33b0*/  SEL R10, R10, RZ, P0 ;  /* 0x000000ff0a0a7207 */ /* 0x000fe20000000000 */
[----:B------:R-:W-:Y:S01]  /*33c0*/  USEL UR4, URZ, 0x1, UP0 ;  /* 0x00000001ff047887 */ /* 0x000fe20008000000 */
[----:B------:R-:W-:Y:S01]  /*33d0*/  LOP3.LUT R9, R9, R0, RZ, 0x3c, !PT ;  /* 0x0000000009097212 */ /* 0x000fe200078e3cff */
[----:B------:R-:W-:Y:S01]  /*33e0*/  USEL UR18, UR18, URZ, UP0 ;  /* 0x000000ff12127287 */ /* 0x000fe20008000000 */
[----:B------:R1:W-:Y:S03]  /*33f0*/  UTCBAR [UR8], URZ ;  /* 0x000000ff080073e9 */ /* 0x0003e600080000ff */
[----:B------:R-:W-:Y:S01]  /*3400*/  LOP3.LUT R11, R11, UR4, RZ, 0x3c, !PT ;  /* 0x000000040b0b7c12 */ /* 0x000fe2000f8e3cff */
[----:B------:R-:W-:Y:S07]  /*3410*/  @P1 BRA `(.L_x_60) ;  /* 0xfffffff800c81947 */ /* 0x000fee000383ffff */
[----:B------:R-:W2:Y:S01]  /*3420*/  S2UR UR4, SR_CgaCtaId ;  /* 0x00000000000479c3 */ /* 0x000ea20000008800 */
[----:B------:R-:W-:Y:S01]  /*3430*/  ELECT P0, URZ, PT ;  /* 0x0000000000ff782f */ /* 0x000fe20003800000 */
[----:B------:R-:W-:Y:S01]  /*3440*/  IMAD.MOV.U32 R0, RZ, RZ, 0x1 ;  /* 0x00000001ff007424 */ /* 0x000fe200078e00ff */
[----:B------:R-:W-:Y:S01]  /*3450*/  UIADD3 UR6, UPT, UPT, UR6, 0xb0, URZ ;  /* 0x000000b006067890 */ /* 0x000fe2000fffe0ff */
[----:B------:R-:W-:Y:S01]  /*3460*/  SHF.L.U32 R3, R11, 0x1f, RZ ;  /* 0x0000001f0b037819 */ /* 0x000fe200000006ff */
[----:B------:R-:W-:-:S03]  /*3470*/  UMOV UR5, 0x40 ;  /* 0x0000004000057882 */ /* 0x000fc60000000000 */
[----:B------:R-:W-:Y:S01]  /*3480*/  UVIRTCOUNT.DEALLOC.SMPOOL 0x80 ;  /* 0x000000800000784c */ /* 0x000fe20000000000 */
[----:B--2---:R-:W-:Y:S02]  /*3490*/  ULEA UR4, UR4, UR5, 0x18 ;  /* 0x0000000504047291 */ /* 0x004fe4000f8ec0ff */
[----:B------:R-:W-:-:S07]  /*34a0*/  ULEA UR5, UR18, UR6, 0x3 ;  /* 0x0000000612057291 */ /* 0x000fce000f8e18ff */
[----:B------:R2:W-:Y:S02]  /*34b0*/  @P0 STS.U8 [UR4+0x1c], R0 ;  /* 0x00001c00ff000988 */ /* 0x0005e40008000004 */
[----:B------:R-:W3:Y:S02]  /*34c0*/  SYNCS.PHASECHK.TRANS64.TRYWAIT P0, [UR5], R3 ;  /* 0x00000003ff0075a7 */ /* 0x000ee40008001105 */
[----:B--23--:R-:W-:Y:S05]  /*34d0*/  @!P0 BRA `(.L_x_61) ;  /* 0x0000003800b08947 */ /* 0x00cfea0003800000 */
.L_x_118:
[----:B------:R-:W-:-:S04]  /*34e0*/  UIADD3 UR7, UPT, UPT, UR18, 0x1, URZ ;  /* 0x0000000112077890 */ /* 0x000fc8000fffe0ff */
[----:B------:R-:W-:-:S04]  /*34f0*/  UISETP.NE.AND UP0, UPT, UR7, 0x4, UPT ;  /* 0x000000040700788c */ /* 0x000fc8000bf05270 */
[----:B-1----:R-:W-:Y:S02]  /*3500*/  USEL UR8, URZ, 0x1, UP0 ;  /* 0x00000001ff087887 */ /* 0x002fe40008000000 */
[----:B------:R-:W-:-:S04]  /*3510*/  USEL UR7, UR7, URZ, UP0 ;  /* 0x000000ff07077287 */ /* 0x000fc80008000000 */
[----:B------:R-:W-:Y:S01]  /*3520*/  ULEA UR5, UR7, UR6, 0x3 ;  /* 0x0000000607057291 */ /* 0x000fe2000f8e18ff */
[----:B------:R-:W-:-:S04]  /*3530*/  LOP3.LUT R2, R11, UR8, RZ, 0x3c, !PT ;  /* 0x000000080b027c12 */ /* 0x000fc8000f8e3cff */
[----:B--2---:R-:W-:-:S04]  /*3540*/  SHF.L.U32 R3, R2, 0x1f, RZ ;  /* 0x0000001f02037819 */ /* 0x004fc800000006ff */
[----:B------:R-:W1:Y:S02]  /*3550*/  SYNCS.PHASECHK.TRANS64.TRYWAIT P0, [UR5], R3 ;  /* 0x00000003ff0075a7 */ /* 0x000e640008001105 */
[----:B-1----:R-:W-:Y:S05]  /*3560*/  @!P0 BRA `(.L_x_62) ;  /* 0x0000003800a48947 */ /* 0x002fea0003800000 */
.L_x_120:
        /* <DEDUP_REMOVED lines=9> */
.L_x_122:
[----:B------:R-:W-:-:S04]  /*3600*/  UIADD3 UR7, UPT, UPT, UR7, 0x1, URZ ;  /* 0x0000000107077890 */ /* 0x000fc8000fffe0ff */
[----:B------:R-:W-:-:S04]  /*3610*/  UISETP.NE.AND UP0, UPT, UR7, 0x4, UPT ;  /* 0x000000040700788c */ /* 0x000fc8000bf05270 */
[----:B------:R-:W-:Y:S02]  /*3620*/  USEL UR5, URZ, 0x1, UP0 ;  /* 0x00000001ff057887 */ /* 0x000fe40008000000 */
[----:B------:R-:W-:-:S04]  /*3630*/  USEL UR7, UR7, URZ, UP0 ;  /* 0x000000ff07077287 */ /* 0x000fc80008000000 */
[----:B------:R-:W-:Y:S01]  /*3640*/  ULEA UR7, UR7, UR6, 0x3 ;  /* 0x0000000607077291 */ /* 0x000fe2000f8e18ff */
[----:B-1----:R-:W-:-:S04]  /*3650*/  LOP3.LUT R3, R2, UR5, RZ, 0x3c, !PT ;  /* 0x0000000502037c12 */ /* 0x002fc8000f8e3cff */
[----:B------:R-:W-:-:S04]  /*3660*/  SHF.L.U32 R3, R3, 0x1f, RZ ;  /* 0x0000001f03037819 */ /* 0x000fc800000006ff */
[----:B------:R-:W1:Y:S02]  /*3670*/  SYNCS.PHASECHK.TRANS64.TRYWAIT P0, [UR7], R3 ;  /* 0x00000003ff0075a7 */ /* 0x000e640008001107 */
[----:B-1----:R-:W-:Y:S05]  /*3680*/  @!P0 BRA `(.L_x_64) ;  /* 0x00000038008c8947 */ /* 0x002fea0003800000 */
.L_x_124:
[----:B------:R-:W-:Y:S01]  /*3690*/  NOP ;  /* 0x0000000000007918 */ /* 0x000fe20000000000 */
[----:B-1----:R-:W1:Y:S01]  /*36a0*/  LDS R0, [UR4+0x14] ;  /* 0x00001404ff007984 */ /* 0x002e620008000800 */
[----:B------:R-:W-:Y:S01]  /*36b0*/  ULOP3.LUT UR6, UR19, 0xffff, URZ, 0xc0, !UPT ;  /* 0x0000ffff13067892 */ /* 0x000fe2000f8ec0ff */
[----:B------:R-:W-:Y:S01]  /*36c0*/  UMOV UR8, 0xffff ;  /* 0x0000ffff00087882 */ /* 0x000fe20000000000 */
[----:B------:R-:W-:Y:S02]  /*36d0*/  UMOV UR5, 0x1 ;  /* 0x0000000100057882 */ /* 0x000fe40000000000 */
[----:B------:R-:W-:-:S04]  /*36e0*/  USHF.R.U32.HI UR6, URZ, 0x5, UR6 ;  /* 0x00000005ff067899 */ /* 0x000fc80008011606 */
[----:B------:R-:W-:Y:S02]  /*36f0*/  USHF.L.U32 UR8, UR8, UR6, URZ ;  /* 0x0000000608087299 */ /* 0x000fe400080006ff */
[----:B------:R-:W-:-:S04]  /*3700*/  USHF.L.U32 UR5, UR5, UR6, URZ ;  /* 0x0000000605057299 */ /* 0x000fc800080006ff */
[----:B-1----:R-:W-:-:S04]  /*3710*/  LOP3.LUT R0, R0, UR8, RZ, 0xc0, !PT ;  /* 0x0000000800007c12 */ /* 0x002fc8000f8ec0ff */
[----:B------:R-:W-:-:S13]  /*3720*/  ISETP.NE.AND P0, PT, R0, UR8, PT ;  /* 0x0000000800007c0c */ /* 0x000fda000bf05270 */
[----:B------:R-:W-:Y:S05]  /*3730*/  @P0 BRA `(.L_x_65) ;  /* 0x0000000000580947 */ /* 0x000fea0003800000 */
[----:B------:R-:W1:Y:S02]  /*3740*/  LDS R0, [UR4+0x18] ;  /* 0x00001804ff007984 */ /* 0x000e640008000800 */
[----:B-1----:R-:W-:-:S04]  /*3750*/  LOP3.LUT R0, R0, UR5, RZ, 0xc0, !PT ;  /* 0x0000000500007c12 */ /* 0x002fc8000f8ec0ff */
[----:B------:R-:W-:-:S13]  /*3760*/  ISETP.NE.AND P0, PT, R0, UR5, PT ;  /* 0x0000000500007c0c */ /* 0x000fda000bf05270 */
[----:B------:R-:W-:Y:S05]  /*3770*/  @P0 BRA `(.L_x_66) ;  /* 0x00000000003c0947 */ /* 0x000fea0003800000 */
[----:B------:R-:W1:Y:S01]  /*3780*/  S2R R2, SR_LANEID ;  /* 0x0000000000027919 */ /* 0x000e620000000000 */
[----:B------:R-:W-:Y:S01]  /*3790*/  ULOP3.LUT UR8, URZ, UR8, URZ, 0x33, !UPT ;  /* 0x00000008ff087292 */ /* 0x000fe2000f8e33ff */
[----:B------:R-:W-:Y:S01]  /*37a0*/  LOP3.LUT R4, RZ, UR5, RZ, 0x33, !PT ;  /* 0x00000005ff047c12 */ /* 0x000fe2000f8e33ff */
[----:B------:R-:W-:Y:S02]  /*37b0*/  VOTEU.ANY UR7, UPT, PT ;  /* 0x0000000000077886 */ /* 0x000fe400038e0100 */
[----:B------:R-:W-:Y:S01]  /*37c0*/  UFLO.U32 UR7, UR7 ;  /* 0x00000007000772bd */ /* 0x000fe200080e0000 */
[----:B------:R-:W2:Y:S01]  /*37d0*/  REDUX UR5, R4 ;  /* 0x00000000040573c4 */ /* 0x000ea20000000000 */
[----:B------:R-:W-:-:S06]  /*37e0*/  IMAD.U32 R0, RZ, RZ, UR8 ;  /* 0x00000008ff007e24 */ /* 0x000fcc000f8e00ff */
[----:B------:R3:W-:Y:S01]  /*37f0*/  UTCATOMSWS.AND URZ, UR8 ;  /* 0x0000000800ff79e3 */ /* 0x0007e20008000000 */
[----:B------:R-:W4:Y:S01]  /*3800*/  REDUX UR6, R0 ;  /* 0x00000000000673c4 */ /* 0x000f220000000000 */
[----:B-1----:R-:W-:Y:S01]  /*3810*/  ISETP.EQ.U32.AND P0, PT, R2, UR7, PT ;  /* 0x0000000702007c0c */ /* 0x002fe2000bf02070 */
[----:B--2---:R-:W-:Y:S01]  /*3820*/  IMAD.U32 R2, RZ, RZ, UR5 ;  /* 0x00000005ff027e24 */ /* 0x004fe2000f8e00ff */
[----:B----4-:R-:W-:-:S11]  /*3830*/  MOV R3, UR6 ;  /* 0x0000000600037c02 */ /* 0x010fd60008000f00 */
[----:B------:R3:W-:Y:S04]  /*3840*/  @P0 ATOMS.AND RZ, [UR4+0x14], R3 ;  /* 0x00001403ffff098c */ /* 0x0007e8000a800004 */
[----:B------:R3:W-:Y:S01]  /*3850*/  @P0 ATOMS.AND RZ, [UR4+0x18], R2 ;  /* 0x00001802ffff098c */ /* 0x0007e2000a800004 */
[----:B------:R-:W-:Y:S05]  /*3860*/  BRA `(.L_x_67) ;  /* 0x0000000000147947 */ /* 0x000fea0003800000 */
.L_x_66:
[----:B------:R-:W-:Y:S02]  /*3870*/  MOV R2, 0x3890 ;  /* 0x0000389000027802 */ /* 0x000fe40000000f00 */
[----:B----45:R-:W-:Y:S05]  /*3880*/  CALL.REL.NOINC `($__internal_0_$__cuda_sm10x_tcgen05_guardrail_trap_col_being_dealloced_not_returned_by_alloc) ;  /* 0x0000003800a87944 */ /* 0x030fea0003c00000 */
[----:B------:R-:W-:Y:S05]  /*3890*/  BRA `(.L_x_67) ;  /* 0x0000000000087947 */ /* 0x000fea0003800000 */
.L_x_65:
[----:B------:R-:W-:Y:S02]  /*38a0*/  MOV R2, 0x38c0 ;  /* 0x000038c000027802 */ /* 0x000fe40000000f00 */
[----:B----45:R-:W-:Y:S05]  /*38b0*/  CALL.REL.NOINC `($__internal_2_$__cuda_sm10x_tcgen05_guardrail_trap_unallocated_columns_being_dealloced) ;  /* 0x0000003800b47944 */ /* 0x030fea0003c00000 */
.L_x_67:
[----:B------:R-:W-:Y:S01]  /*38c0*/  NOP ;  /* 0x0000000000007918 */ /* 0x000fe20000000000 */
[----:B---3--:R-:W-:Y:S05]  /*38d0*/  EXIT ;  /* 0x000000000000794d */ /* 0x008fea0003800000 */
.L_x_49:
[----:B------:R-:W-:-:S09]  /*38e0*/  UISETP.NE.OR UP2, UPT, UR8, 0x3, !UP2 ;  /* 0x000000030800788c */ /* 0x000fd2000d745670 */
[----:B------:R-:W-:Y:S05]  /*38f0*/  BRA.U UP2, `(.L_x_68) ;  /* 0x0000000902c87547 */ /* 0x000fea000b800000 */
[----:B------:R-:W1:Y:S01]  /*3900*/  LDCU.64 UR6, c[0x0][0x888] ;  /* 0x00011100ff0677ac */ /* 0x000e620008000a00 */
[----:B------:R-:W2:Y:S01]  /*3910*/  LDC R0, c[0x0][0xb30] ;  /* 0x0002cc00ff007b82 */ /* 0x000ea20000000800 */
[----:B------:R-:W-:Y:S01]  /*3920*/  IMAD.MOV.U32 R30, RZ, RZ, 0x1 ;  /* 0x00000001ff1e7424 */ /* 0x000fe200078e00ff */
[----:B------:R-:W-:Y:S01]  /*3930*/  CS2R R28, SRZ ;  /* 0x00000000001c7805 */ /* 0x000fe2000001ff00 */
[----:B------:R-:W4:Y:S01]  /*3940*/  LDCU.64 UR4, c[0x0][0x890] ;  /* 0x00011200ff0477ac */ /* 0x000f220008000a00 */
[----:B------:R-:W-:Y:S01]  /*3950*/  IMAD.MOV.U32 R25, RZ, RZ, 0x2000 ;  /* 0x00002000ff197424 */ /* 0x000fe200078e00ff */
[----:B------:R-:W-:-:S03]  /*3960*/  UMOV UR8, 0x400 ;  /* 0x0000040000087882 */ /* 0x000fc60000000000 */
[----:B------:R-:W3:Y:S01]  /*3970*/  LDC R19, c[0x0][0x370] ;  /* 0x0000dc00ff137b82 */ /* 0x000ee20000000800 */
[----:B------:R-:W-:-:S07]  /*3980*/  UPLOP3.LUT UP1, UPT, UPT, UPT, UPT, 0x40, 0x4 ;  /* 0x000000000004789c */ /* 0x000fce0003f2e870 */
[----:B------:R-:W3:Y:S01]  /*3990*/  LDC R2, c[0x0][0xb0c] ;  /* 0x0002c300ff027b82 */ /* 0x000ee20000000800 */
[----:B-1----:R-:W-:Y:S02]  /*39a0*/  UISETP.NE.U32.AND UP2, UPT, UR6, URZ, UPT ;  /* 0x000000ff0600728c */ /* 0x002fe4000bf45070 */
[----:B------:R-:W-:Y:S02]  /*39b0*/  ULEA UR6, UR37, UR8, 0x18 ;  /* 0x0000000825067291 */ /* 0x000fe4000f8ec0ff */
[----:B------:R-:W-:Y:S02]  /*39c0*/  UISETP.NE.AND.EX UP2, UPT, UR7, URZ, UPT, UP2 ;  /* 0x000000ff0700728c */ /* 0x000fe4000bf45320 */
[----:B------:R-:W-:Y:S01]  /*39d0*/  UIADD3 UR7, UPT, UPT, UR6, 0x50, URZ ;  /* 0x0000005006077890 */ /* 0x000fe2000fffe0ff */
[----:B------:R-:W1:Y:S01]  /*39e0*/  LDC R18, c[0x0][0xb20] ;  /* 0x0002c800ff127b82 */ /* 0x000e620000000800 */
[----:B----4-:R-:W-:Y:S01]  /*39f0*/  UISETP.NE.U32.AND UP3, UPT, UR4, URZ, UPT ;  /* 0x000000ff0400728c */ /* 0x010fe2000bf65070 */
[----:B--2---:R-:W-:Y:S01]  /*3a00*/  ISETP.NE.AND P1, PT, R0, 0x1, PT ;  /* 0x000000010000780c */ /* 0x004fe20003f25270 */
[----:B------:R-:W-:-:S02]  /*3a10*/  UPRMT UR37, UR37, 0x654, UR7 ;  /* 0x0000065425257896 */ /* 0x000fc40008000007 */
[----:B------:R-:W-:-:S03]  /*3a20*/  UISETP.NE.AND.EX UP3, UPT, UR5, URZ, UPT, UP3 ;  /* 0x000000ff0500728c */ /* 0x000fc6000bf65330 */
[----:B------:R-:W2:Y:S08]  /*3a30*/  LDC.64 R32, c[0x0][0x348] ;  /* 0x0000d200ff207b82 */ /* 0x000eb00000000a00 */
[----:B------:R-:W4:Y:S08]  /*3a40*/  LDC.64 R16, c[0x0][0xb10] ;  /* 0x0002c400ff107b82 */ /* 0x000f300000000a00 */
[----:B------:R-:W1:Y:S08]  /*3a50*/  LDC.64 R6, c[0x0][0xb18] ;  /* 0x0002c600ff067b82 */ /* 0x000e700000000a00 */
[----:B------:R-:W1:Y:S08]  /*3a60*/  LDC.64 R4, c[0x0][0xb28] ;  /* 0x0002ca00ff047b82 */ /* 0x000e700000000a00 */
[----:B---3--:R-:W1:Y:S02]  /*3a70*/  LDC R24, c[0x0][0x374] ;  /* 0x0000dd00ff187b82 */ /* 0x008e640000000800 */
.L_x_76:
[C---:B------:R-:W-:Y:S02]  /*3a80*/  LEA R0, R29.reuse, UR6, 0x3 ;  /* 0x000000061d007c11 */ /* 0x040fe4000f8e18ff */
[----:B------:R-:W-:Y:S02]  /*3a90*/  SHF.L.U32 R3, R28, 0x1f, RZ ;  /* 0x0000001f1c037819 */ /* 0x000fe400000006ff */
[----:B------:R-:W-:Y:S02]  /*3aa0*/  LEA R20, R29, UR6, 0x4 ;  /* 0x000000061d147c11 */ /* 0x000fe4000f8e20ff */
[----:B---3--:R-:W3:Y:S02]  /*3ab0*/  SYNCS.PHASECHK.TRANS64.TRYWAIT P0, [R0+URZ+0x70], R3 ;  /* 0x00007003000075a7 */ /* 0x008ee400080011ff */
[----:B---3--:R-:W-:Y:S05]  /*3ac0*/  @!P0 BRA `(.L_x_69) ;  /* 0x0000003400948947 */ /* 0x008fea0003800000 */
.L_x_125:
[----:B------:R-:W-:Y:S01]  /*3ad0*/  ISETP.GE.AND P0, PT, R72, 0x1, PT ;  /* 0x000000014800780c */ /* 0x000fe20003f06270 */
[----:B------:R-:W1:Y:S01]  /*3ae0*/  LDS.128 R20, [R20+0x100] ;  /* 0x0001000014147984 */ /* 0x000e620000000c00 */
[----:B------:R-:W-:Y:S01]  /*3af0*/  ISETP.NE.U32.AND P4, PT, RZ, UR4, PT ;  /* 0x00000004ff007c0c */ /* 0x000fe2000bf85070 */
[----:B---3--:R-:W-:Y:S01]  /*3b00*/  VIADD R0, R0, 0x80 ;  /* 0x0000008000007836 */ /* 0x008fe20000000000 */
[----:B------:R-:W-:Y:S02]  /*3b10*/  SHF.L.U32 R26, R30, 0x1f, RZ ;  /* 0x0000001f1e1a7819 */ /* 0x000fe400000006ff */
[----:B------:R-:W-:Y:S02]  /*3b20*/  ISETP.NE.AND.EX P4, PT, RZ, UR5, PT, P4 ;  /* 0x00000005ff007c0c */ /* 0x000fe4000bf85340 */
[----:B------:R-:W-:Y:S01]  /*3b30*/  PRMT R0, RZ, 0x654, R0 ;  /* 0x00000654ff007816 */ /* 0x000fe20000000000 */
[----:B------:R-:W-:Y:S01]  /*3b40*/  @!PT LDS RZ, [RZ] ;  /* 0x00000000fffff984 */ /* 0x000fe20000000800 */
[----:B------:R-:W-:Y:S01]  /*3b50*/  @!PT LDS RZ, [RZ] ;  /* 0x00000000fffff984 */ /* 0x000fe20000000800 */
[----:B------:R-:W-:Y:S01]  /*3b60*/  @!PT LDS RZ, [RZ] ;  /* 0x00000000fffff984 */ /* 0x000fe20000000800 */
[----:B------:R-:W-:Y:S01]  /*3b70*/  @!PT LDS RZ, [RZ] ;  /* 0x00000000fffff984 */ /* 0x000fe20000000800 */
[----:B------:R3:W-:Y:S06]  /*3b80*/  MEMBAR.ALL.CTA ;  /* 0x0000000000007992 */ /* 0x0007ec0000008000 */
[----:B---3--:R-:W3:Y:S02]  /*3b90*/  FENCE.VIEW.ASYNC.S ;  /* 0x00000000000073c6 */ /* 0x008ee40000000000 */
[----:B---3--:R3:W-:Y:S01]  /*3ba0*/  SYNCS.ARRIVE.TRANS64.RED.A1T0 RZ, [R0+URZ], RZ ;  /* 0x000000ff00ff79a7 */ /* 0x0087e200081004ff */
[----:B-1----:R-:W-:Y:S11]  /*3bb0*/  LOP3.LUT P3, RZ, R22, 0x1, RZ, 0xc0, !PT ;  /* 0x0000000116ff7812 */ /* 0x002ff6000786c0ff */
[----:B------:R-:W-:Y:S02]  /*3bc0*/  @!UPT UIADD3 URZ, UPT, UPT, URZ, URZ, URZ ;  /* 0x000000fffffff290 */ /* 0x000fe4000fffe0ff */
[----:B------:R-:W-:Y:S02]  /*3bd0*/  @P3 MOV R13, R20 ;  /* 0x00000014000d3202 */ /* 0x000fe40000000f00 */
[----:B------:R-:W-:Y:S01]  /*3be0*/  @P3 LOP3.LUT R8, R21, 0xffff, RZ, 0xc0, !PT ;  /* 0x0000ffff15083812 */ /* 0x000fe200078ec0ff */
[----:B---3--:R-:W-:Y:S06]  /*3bf0*/  @!P0 BRA `(.L_x_70) ;  /* 0x0000000000a48947 */ /* 0x008fec0003800000 */
[----:B------:R-:W-:Y:S01]  /*3c00*/  IMAD.HI.U32 R31, R24, R7, RZ ;  /* 0x00000007181f7227 */ /* 0x000fe200078e00ff */
[----:B------:R-:W-:Y:S02]  /*3c10*/  ISETP.NE.AND P0, PT, R6, 0x1, PT ;  /* 0x000000010600780c */ /* 0x000fe40003f05270 */
[----:B------:R-:W-:Y:S01]  /*3c20*/  ISETP.NE.AND P2, PT, R72, 0x1, PT ;  /* 0x000000014800780c */ /* 0x000fe20003f45270 */
[----:B----4-:R-:W-:Y:S01]  /*3c30*/  IMAD.HI.U32 R34, R19, R16, RZ ;  /* 0x0000001013227227 */ /* 0x010fe200078e00ff */
[----:B------:R-:W-:Y:S02]  /*3c40*/  SHF.R.U32.HI R31, RZ, R18, R31 ;  /* 0x00000012ff1f7219 */ /* 0x000fe4000001161f */
[----:B------:R-:W-:Y:S01]  /*3c50*/  ISETP.NE.AND P5, PT, R2, 0x1, PT ;  /* 0x000000010200780c */ /* 0x000fe20003fa5270 */
[----:B------:R-:W-:Y:S01]  /*3c60*/  IMAD.HI.U32 R36, R13, R16, RZ ;  /* 0x000000100d247227 */ /* 0x000fe200078e00ff */
[----:B------:R-:W-:Y:S02]  /*3c70*/  SHF.R.U32.HI R34, RZ, R17, R34 ;  /* 0x00000011ff227219 */ /* 0x000fe40000011622 */
[----:B------:R-:W-:Y:S01]  /*3c80*/  SEL R3, R24, R31, !P0 ;  /* 0x0000001f18037207 */ /* 0x000fe20004000000 */
[C---:B------:R-:W-:Y:S01]  /*3c90*/  IMAD.HI.U32 R31, R8.reuse, R7, RZ ;  /* 0x00000007081f7227 */ /* 0x040fe200078e00ff */
[----:B------:R-:W-:Y:S02]  /*3ca0*/  SEL R11, R19, R34, !P5 ;  /* 0x00000022130b7207 */ /* 0x000fe40006800000 */
[----:B------:R-:W-:Y:S01]  /*3cb0*/  SHF.R.U32.HI R36, RZ, R17, R36 ;  /* 0x00000011ff247219 */ /* 0x000fe20000011624 */
[----:B------:R-:W-:Y:S01]  /*3cc0*/  IMAD.HI.U32 R38, R3, R4, RZ ;  /* 0x0000000403267227 */ /* 0x000fe200078e00ff */
[----:B------:R-:W-:Y:S03]  /*3cd0*/  SHF.R.U32.HI R31, RZ, R18, R31 ;  /* 0x00000012ff1f7219 */ /* 0x000fe6000001161f */
[----:B------:R-:W-:Y:S01]  /*3ce0*/  IMAD.HI.U32 R34, R11, R4, RZ ;  /* 0x000000040b227227 */ /* 0x000fe200078e00ff */
[----:B------:R-:W-:Y:S02]  /*3cf0*/  @P2 SHF.R.U32.HI R3, RZ, R5, R38 ;  /* 0x00000005ff032219 */ /* 0x000fe40000011626 */
[----:B------:R-:W-:Y:S02]  /*3d00*/  SEL R9, R8, R31, !P0 ;  /* 0x0000001f08097207 */ /* 0x000fe40004000000 */
[----:B------:R-:W-:Y:S01]  /*3d10*/  @P2 SHF.R.U32.HI R11, RZ, R5, R34 ;  /* 0x00000005ff0b2219 */ /* 0x000fe20000011622 */
[C---:B------:R-:W-:Y:S01]  /*3d20*/  IMAD R10, R72.reuse, R3, RZ ;  /* 0x00000003480a7224 */ /* 0x040fe200078e02ff */
[----:B------:R-:W-:Y:S01]  /*3d30*/  SEL R3, R13, R36, !P5 ;  /* 0x000000240d037207 */ /* 0x000fe20006800000 */
[C---:B------:R-:W-:Y:S03]  /*3d40*/  IMAD.HI.U32 R14, R9.reuse, R4, RZ ;  /* 0x00000004090e7227 */ /* 0x040fe600078e00ff */
[----:B------:R-:W-:Y:S01]  /*3d50*/  ISETP.GE.AND P0, PT, R9, R10, PT ;  /* 0x0000000a0900720c */ /* 0x000fe20003f06270 */
[C---:B------:R-:W-:Y:S01]  /*3d60*/  IMAD R12, R72.reuse, R11, RZ ;  /* 0x0000000b480c7224 */ /* 0x040fe200078e02ff */
[-C--:B------:R-:W-:Y:S04]  /*3d70*/  SHF.R.U32.HI R14, RZ, R5.reuse, R14 ;  /* 0x00000005ff0e7219 */ /* 0x080fe8000001160e */
[----:B------:R-:W-:Y:S02]  /*3d80*/  ISETP.GE.OR P0, PT, R3, R12, P0 ;  /* 0x0000000c0300720c */ /* 0x000fe40000706670 */
[----:B------:R-:W-:Y:S05]  /*3d90*/  SEL R15, R9, R14, !P2 ;  /* 0x0000000e090f7207 */ /* 0x000fea0005000000 */
[----:B------:R-:W-:Y:S04]  /*3da0*/  IMAD.MOV R14, RZ, RZ, -R15 ;  /* 0x000000ffff0e7224 */ /* 0x000fe800078e0a0f */
[----:B------:R-:W-:Y:S02]  /*3db0*/  IMAD R14, R72, R14, R9 ;  /* 0x0000000e480e7224 */ /* 0x000fe400078e0209 */
[C---:B------:R-:W-:Y:S05]  /*3dc0*/  @!P0 IMAD.HI.U32 R10, R3.reuse, R4, RZ ;  /* 0x00000004030a8227 */ /* 0x040fea00078e00ff */
[----:B------:R-:W-:Y:S04]  /*3dd0*/  @!P0 SHF.R.U32.HI R10, RZ, R5, R10 ;  /* 0x00000005ff0a8219 */ /* 0x000fe8000001160a */
[----:B------:R-:W-:Y:S01]  /*3de0*/  @!P0 SEL R0, R3, R10, !P2 ;  /* 0x0000000a03008207 */ /* 0x000fe20005000000 */
[----:B------:R-:W-:Y:S03]  /*3df0*/  IMAD.MOV R10, RZ, RZ, -R3 ;  /* 0x000000ffff0a7224 */ /* 0x000fe600078e0a03 */
[----:B------:R-:W-:Y:S01]  /*3e00*/  @!P0 IADD3 R15, PT, PT, R15, -R0, RZ ;  /* 0x800000000f0f8210 */ /* 0x000fe20007ffe0ff */
[----:B------:R-:W-:Y:S01]  /*3e10*/  @!P0 IMAD R0, R11, R14, R0 ;  /* 0x0000000e0b008224 */ /* 0x000fe200078e0200 */
[----:B------:R-:W-:Y:S01]  /*3e20*/  IADD3 R11, PT, PT, -R9, RZ, RZ ;  /* 0x000000ff090b7210 */ /* 0x000fe20007ffe1ff */
[----:B------:R-:W-:Y:S02]  /*3e30*/  IMAD R13, R2, R10, R13 ;  /* 0x0000000a020d7224 */ /* 0x000fe400078e020d */
[----:B------:R-:W-:Y:S02]  /*3e40*/  @!P0 IMAD R9, R15, R72, R3 ;  /* 0x000000480f098224 */ /* 0x000fe400078e0203 */
[----:B------:R-:W-:Y:S02]  /*3e50*/  @!P0 IMAD.MOV.U32 R3, RZ, RZ, R0 ;  /* 0x000000ffff038224 */ /* 0x000fe400078e0000 */
[----:B------:R-:W-:Y:S02]  /*3e60*/  IMAD R8, R6, R11, R8 ;  /* 0x0000000b06087224 */ /* 0x000fe400078e0208 */
[----:B------:R-:W-:Y:S02]  /*3e70*/  IMAD R13, R3, R2, R13 ;  /* 0x00000002030d7224 */ /* 0x000fe400078e020d */
[----:B------:R-:W-:Y:S02]  /*3e80*/  IMAD R8, R9, R6, R8 ;  /* 0x0000000609087224 */ /* 0x000fe400078e0208 */
.L_x_70:
[----:B------:R-:W-:Y:S05]  /*3e90*/  BRA.U UP1, `(.L_x_71) ;  /* 0x0000000101107547 */ /* 0x000fea000b800000 */
[----:B------:R-:W-:Y:S04]  /*3ea0*/  MOV R0, UR13 ;  /* 0x0000000d00007c02 */ /* 0x000fe80008000f00 */
[----:B------:R-:W-:Y:S04]  /*3eb0*/  SHF.L.U32 R3, R0, 0x1f, RZ ;  /* 0x0000001f00037819 */ /* 0x000fe800000006ff */
[----:B------:R-:W1:Y:S02]  /*3ec0*/  SYNCS.PHASECHK.TRANS64.TRYWAIT P0, [UR6+0x68], R3 ;  /* 0x00006803ff0075a7 */ /* 0x000e640008001106 */
[----:B-1----:R-:W-:Y:S05]  /*3ed0*/  @!P0 BRA `(.L_x_72) ;  /* 0x0000003000a48947 */ /* 0x002fea0003800000 */
.L_x_71:
[----:B------:R-:W-:Y:S05]  /*3ee0*/  BRA.U !UP3, `(.L_x_73) ;  /* 0x000000010b347547 */ /* 0x000fea000b800000 */
[----:B------:R-:W-:Y:S01]  /*3ef0*/  UPLOP3.LUT UP0, UPT, UPT, UPT, UP2, 0x80, 0x8 ;  /* 0x000000000008789c */ /* 0x000fe20003f0f020 */
[----:B-1----:R-:W-:Y:S02]  /*3f00*/  HFMA2 R0, -RZ, RZ, 0, 5.9604644775390625e-08 ;  /* 0x00000001ff007431 */ /* 0x002fe400000001ff */
[----:B------:R-:W-:Y:S03]  /*3f10*/  IMAD.MOV.U32 R168, RZ, RZ, 0x1 ;  /* 0x00000001ffa87424 */ /* 0x000fe600078e00ff */
[----:B------:R-:W-:Y:S05]  /*3f20*/  PLOP3.LUT P0, PT, PT, PT, UP0, 0x80, 0x8 ;  /* 0x000000000008781c */ /* 0x000fea0003f0f008 */
[----:B------:R-:W1:Y:S01]  /*3f30*/  @UP0 LDCU.64 UR8, c[0x0][0x888] ;  /* 0x00011100ff0807ac */ /* 0x000e620008000a00 */
[----:B------:R-:W-:Y:S07]  /*3f40*/  @UP0 UIMAD UR7, UR36, UR4, URZ ;  /* 0x00000004240702a4 */ /* 0x000fee000f8e02ff */
[----:B------:R-:W-:Y:S01]  /*3f50*/  @!P0 PRMT R168, R0, 0x7610, R168 ;  /* 0x0000761000a88816 */ /* 0x000fe200000000a8 */
[----:B-1----:R-:W-:Y:S03]  /*3f60*/  @UP0 UIMAD.WIDE UR8, UR7, 0x4, UR8 ;  /* 0x00000004070808a5 */ /* 0x002fe6000f8e0208 */
[----:B------:R-:W1:Y:S03]  /*3f70*/  @!UP0 LDCU UR7, c[0x0][0x880] ;  /* 0x00011000ff0787ac */ /* 0x000e660008000800 */
[----:B------:R-:W-:Y:S01]  /*3f80*/  IMAD.U32 R10, RZ, RZ, UR8 ;  /* 0x00000008ff0a7e24 */ /* 0x000fe2000f8e00ff */
[----:B------:R-:W-:Y:S05]  /*3f90*/  MOV R11, UR9 ;  /* 0x00000009000b7c02 */ /* 0x000fea0008000f00 */
[----:B-----5:R3:W5:Y:S02]  /*3fa0*/  @P0 LDG.E R80, desc[UR40][R10.64] ;  /* 0x000000280a500981 */ /* 0x020764000c1e1900 */
[----:B-1-3--:R-:W-:Y:S07]  /*3fb0*/  @!P0 IMAD.U32 R80, RZ, RZ, UR7 ;  /* 0x00000007ff508e24 */ /* 0x00afee000f8e00ff */
.L_x_73:
[----:B-----5:R-:W-:Y:S01]  /*3fc0*/  @!P4 ISETP.EQ.AND P5, PT, R80, RZ, PT ;  /* 0x000000ff5000c20c */ /* 0x020fe20003fa2270 */
[----:B------:R-:W-:Y:S01]  /*3fd0*/  @!UPT UIADD3 URZ, UPT, UPT, URZ, URZ, URZ ;  /* 0x000000fffffff290 */ /* 0x000fe2000fffe0ff */
[----:B------:R-:W-:Y:S11]  /*3fe0*/  @!P4 BRA `(.L_x_74) ;  /* 0x000000000014c947 */ /* 0x000ff60003800000 */
[----:B------:R-:W-:Y:S02]  /*3ff0*/  LOP3.LUT P0, RZ, R168, 0xff, RZ, 0xc0, !PT ;  /* 0x000000ffa8ff7812 */ /* 0x000fe4000780c0ff */
[----:B------:R-:W-:Y:S04]  /*4000*/  PLOP3.LUT P5, PT, PT, PT, UP0, 0x80, 0x8 ;  /* 0x000000000008781c */ /* 0x000fe80003faf008 */
[----:B------:R-:W-:Y:S07]  /*4010*/  PLOP3.LUT P5, PT, P5, PT, PT, 0x8, 0x80 ;  /* 0x000000000080781c */ /* 0x000fee0002fae170 */
[----:B------:R-:W-:Y:S11]  /*4020*/  @P0 ISETP.EQ.AND P5, PT, R80, RZ, PT ;  /* 0x000000ff5000020c */ /* 0x000ff60003fa2270 */
[----:B------:R-:W-:Y:S02]  /*4030*/  @!UPT UIADD3 URZ, UPT, UPT, URZ, URZ, URZ ;  /* 0x000000fffffff290 */ /* 0x000fe4000fffe0ff */
.L_x_74:
[----:B------:R-:W3:Y:S01]  /*4040*/  SYNCS.PHASECHK.TRANS64.TRYWAIT P4, [UR6+0x58], R26 ;  /* 0x0000581aff0075a7 */ /* 0x000ee20008081106 */
[----:B------:R-:W-:Y:S01]  /*4050*/  @P3 SHF.R.U32.HI R27, RZ, 0x10, R21 ;  /* 0x00000010ff1b3819 */ /* 0x000fe20000011615 */
[----:B------:R-:W-:Y:S01]  /*4060*/  VIADD R29, R29, 0x1 ;  /* 0x000000011d1d7836 */ /* 0x000fe20000000000 */
[----:B------:R-:W5:Y:S08]  /*4070*/  LDC.64 R14, c[0x0][0xb10] ;  /* 0x0002c400ff0e7b82 */ /* 0x000f700000000a00 */
[----:B------:R-:W2:Y:S08]  /*4080*/  LDC.64 R10, c[0x0][0xb18] ;  /* 0x0002c600ff0a7b82 */ /* 0x000eb00000000a00 */
[----:B-1----:R-:W1:Y:S08]  /*4090*/  @!P1 LDC R0, c[0x0][0xb20] ;  /* 0x0002c800ff009b82 */ /* 0x002e700000000800 */
[----:B------:R-:W4:Y:S01]  /*40a0*/  @!P1 LDC R3, c[0x0][0xb0c] ;  /* 0x0002c300ff039b82 */ /* 0x000f220000000800 */
[----:B-----5:R-:W-:Y:S05]  /*40b0*/  @!P1 IMAD.HI.U32 R14, R13, R14, RZ ;  /* 0x0000000e0d0e9227 */ /* 0x020fea00078e00ff */
[----:B------:R-:W-:Y:S01]  /*40c0*/  @!P1 SHF.R.U32.HI R14, RZ, R15, R14 ;  /* 0x0000000fff0e9219 */ /* 0x000fe2000001160e */
[----:B--2---:R-:W-:Y:S01]  /*40d0*/  @!P1 IMAD.HI.U32 R11, R8, R11, RZ ;  /* 0x0000000b080b9227 */ /* 0x004fe200078e00ff */
[----:B------:R-:W-:Y:S04]  /*40e0*/  @!P1 ISETP.NE.AND P0, PT, R10, 0x1, PT ;  /* 0x000000010a00980c */ /* 0x000fe80003f05270 */
[----:B-1----:R-:W-:Y:S02]  /*40f0*/  @!P1 SHF.R.U32.HI R9, RZ, R0, R11 ;  /* 0x00000000ff099219 */ /* 0x002fe4000001160b */
[----:B----4-:R-:W-:Y:S02]  /*4100*/  @!P1 ISETP.NE.AND P2, PT, R3, 0x1, PT ;  /* 0x000000010300980c */ /* 0x010fe40003f45270 */
[----:B------:R-:W-:Y:S02]  /*4110*/  @!P1 SEL R9, R8, R9, !P0 ;  /* 0x0000000908099207 */ /* 0x000fe40004000000 */
[----:B------:R-:W-:Y:S02]  /*4120*/  ELECT P0, URZ, PT ;  /* 0x0000000000ff782f */ /* 0x000fe40003800000 */
[----:B------:R-:W-:Y:S05]  /*4130*/  @!P1 SEL R14, R13, R14, !P2 ;  /* 0x0000000e0d0e9207 */ /* 0x000fea0005000000 */
[----:B------:R-:W-:Y:S02]  /*4140*/  @!P1 IMAD.IADD R0, R9, 0x1, -R14 ;  /* 0x0000000109009824 */ /* 0x000fe400078e0a0e */
[----:B------:R-:W-:Y:S02]  /*4150*/  @!P1 IMAD.IADD R9, R14, 0x1, -R9 ;  /* 0x000000010e099824 */ /* 0x000fe400078e0a09 */
[----:B------:R-:W-:Y:S02]  /*4160*/  @!P1 IMAD R13, R0, R3, R13 ;  /* 0x00000003000d9224 */ /* 0x000fe400078e020d */
[----:B------:R-:W-:Y:S01]  /*4170*/  @!P1 IMAD R8, R9, R10, R8 ;  /* 0x0000000a09089224 */ /* 0x000fe200078e0208 */
[----:B---3--:R-:W-:Y:S06]  /*4180*/  @!P4 BRA `(.L_x_75) ;  /* 0x000000300010c947 */ /* 0x008fec0003800000 */
.L_x_128:
[----:B------:R-:W-:Y:S01]  /*4190*/  PLOP3.LUT P5, PT, P5, P0, PT, 0xf2, 0x2f ;  /* 0x00000000002f781c */ /* 0x000fe20002fa1e72 */
[----:B------:R-:W-:Y:S01]  /*41a0*/  UMOV UR14, 0x0 ;  /* 0x00000000000e7882 */ /* 0x000fe20000000000 */
[----:B------:R-:W-:Y:S01]  /*41b0*/  LOP3.LUT R30, R30, 0x1, RZ, 0x3c, !PT ;  /* 0x000000011e1e7812 */ /* 0x000fe200078e3cff */
[----:B------:R-:W-:Y:S01]  /*41c0*/  UMOV UR15, 0x10000000 ;  /* 0x10000000000f7882 */ /* 0x000fe20000000000 */
[----:B------:R-:W-:Y:S01]  /*41d0*/  UMOV UR12, UR36 ;  /* 0x00000024000c7c82 */ /* 0x000fe20008000000 */
[----:B------:R-:W-:Y:S08]  /*41e0*/  @P3 R2UR UR36, R27 ;  /* 0x000000001b2432ca */ /* 0x000ff000000e0000 */
[----:B-1----:R-:W-:Y:S01]  /*41f0*/  @!P5 IADD3 R3, P0, PT, R32, 0x580, RZ ;  /* 0x000005802003d810 */ /* 0x002fe20007f1e0ff */
[----:B------:R-:W-:Y:S01]  /*4200*/  @!P5 IMAD.SHL.U32 R165, R165, 0x40, RZ ;  /* 0x00000040a5a5d824 */ /* 0x000fe200078e00ff */
[----:B------:R-:W-:Y:S01]  /*4210*/  VOTEU.ALL UP1, P5 ;  /* 0x0000000000ff7886 */ /* 0x000fe20002820000 */
[----:B------:R-:W-:Y:S01]  /*4220*/  @!P5 IMAD.SHL.U32 R167, R167, 0x80, RZ ;  /* 0x00000080a7a7d824 */ /* 0x000fe200078e00ff */
[----:B------:R-:W-:Y:S01]  /*4230*/  @!P5 R2UR UR8, R3 ;  /* 0x000000000308d2ca */ /* 0x000fe200000e0000 */
[----:B------:R-:W-:Y:S01]  /*4240*/  @!P5 IMAD.X R0, RZ, RZ, R33, P0 ;  /* 0x000000ffff00d224 */ /* 0x000fe200000e0621 */
[----:B------:R-:W-:Y:S01]  /*4250*/  @!P5 R2UR UR10, R165 ;  /* 0x00000000a50ad2ca */ /* 0x000fe200000e0000 */
[----:B------:R-:W-:Y:S01]  /*4260*/  @!UP1 UIADD3 UR9, UPT, UPT, UR6, 0x50, URZ ;  /* 0x0000005006099890 */ /* 0x000fe2000fffe0ff */
[----:B------:R-:W-:Y:S01]  /*4270*/  @!P5 R2UR UR11, R167 ;  /* 0x00000000a70bd2ca */ /* 0x000fe200000e0000 */
[----:B------:R-:W-:Y:S01]  /*4280*/  IMAD.IADD R165, R8, 0x1, R164 ;  /* 0x0000000108a57824 */ /* 0x000fe200078e02a4 */
[----:B------:R-:W-:Y:S01]  /*4290*/  @!P5 R2UR UR7, R0 ;  /* 0x000000000007d2ca */ /* 0x000fe200000e0000 */
[----:B------:R-:W-:Y:S01]  /*42a0*/  IMAD.IADD R167, R13, 0x1, R166 ;  /* 0x000000010da77824 */ /* 0x000fe200078e02a6 */
[C---:B------:R-:W-:Y:S04]  /*42b0*/  ISETP.NE.AND P0, PT, R29.reuse, 0x2, PT ;  /* 0x000000021d00780c */ /* 0x040fe80003f05270 */
[----:B------:R-:W-:Y:S01]  /*42c0*/  SEL R3, RZ, 0x1, P0 ;  /* 0x00000001ff037807 */ /* 0x000fe20000000000 */
[----:B------:R-:W-:Y:S01]  /*42d0*/  IMAD.U32 R10, RZ, RZ, UR8 ;  /* 0x00000008ff0a7e24 */ /* 0x000fe2000f8e00ff */
[----:B------:R-:W-:Y:S01]  /*42e0*/  @!UP1 UIADD3 UR8, UPT, UPT, UR6, 0x200, URZ ;  /* 0x0000020006089890 */ /* 0x000fe2000fffe0ff */
[----:B------:R-:W-:Y:S01]  /*42f0*/  SEL R29, R29, RZ, P0 ;  /* 0x000000ff1d1d7207 */ /* 0x000fe20000000000 */
[----:B------:R-:W-:Y:S01]  /*4300*/  VOTEU.ALL UP1, P5 ;  /* 0x0000000000ff7886 */ /* 0x000fe20002820000 */
[----:B------:R-:W-:Y:S02]  /*4310*/  LOP3.LUT R28, R28, R3, RZ, 0x3c, !PT ;  /* 0x000000031c1c7212 */ /* 0x000fe400078e3cff */
[----:B------:R-:W-:Y:S01]  /*4320*/  IMAD.U32 R11, RZ, RZ, UR7 ;  /* 0x00000007ff0b7e24 */ /* 0x000fe2000f8e00ff */
[----:B------:R-:W-:Y:S04]  /*4330*/  @!P5 R2UR UR16, R10 ;  /* 0x000000000a10d2ca */ /* 0x000fe800000e0000 */
[----:B------:R-:W-:Y:S11]  /*4340*/  @!P5 R2UR UR17, R11 ;  /* 0x000000000b11d2ca */ /* 0x000ff600000e0000 */
[----:B------:R-:W-:Y:S02]  /*4350*/  @!UPT UIADD3 URZ, UPT, UPT, URZ, URZ, URZ ;  /* 0x000000fffffff290 */ /* 0x000fe4000fffe0ff */
[----:B------:R3:W-:Y:S01]  /*4360*/  @!UP1 UTMALDG.3D [UR8], [UR16], desc[UR14] ;  /* 0x00000e08100095b4 */ /* 0x0007e20008011000 */
[----:B------:R3:W-:Y:S01]  /*4370*/  @!P5 SYNCS.ARRIVE.TRANS64.RED.A0TR RZ, [UR6+0x50], R25 ;  /* 0x00005019ffffd9a7 */ /* 0x0007e20008300406 */
[----:B------:R-:W-:Y:S01]  /*4380*/  UPLOP3.LUT UP1, UPT, UPT, UPT, UPT, 0x80, 0x8 ;  /* 0x000000000008789c */ /* 0x000fe20003f2f070 */
[----:B------:R-:W-:Y:S01]  /*4390*/  SYNCS.ARRIVE.TRANS64.RED.A1T0 RZ, [UR37], RZ ;  /* 0x000000ffffff79a7 */ /* 0x000fe20008100425 */
[----:B------:R-:W-:Y:S09]  /*43a0*/  @P3 BRA `(.L_x_76) ;  /* 0xfffffff400b43947 */ /* 0x000ff2000383ffff */
[----:B------:R-:W-:Y:S07]  /*43b0*/  MOV R0, UR6 ;  /* 0x0000000600007c02 */ /* 0x000fee0008000f00 */
.L_x_77:
[----:B-1----:R-:W-:-:S04]  /*43c0*/  SHF.L.U32 R3, R30, 0x1f, RZ ;  /* 0x0000001f1e037819 */ /* 0x002fc800000006ff */
[----:B------:R1:W2:Y:S03]  /*43d0*/  SYNCS.PHASECHK.TRANS64.TRYWAIT P0, [R0+URZ+0x58], R3 ;  /* 0x00005803000075a7 */ /* 0x0002a600080011ff */
[----:B--2---:R-:W-:Y:S05]  /*43e0*/  @!P0 NANOSLEEP.SYNCS 0x989680 ;  /* 0x009896800000895d */ /* 0x004fea0003900000 */
[----:B------:R-:W2:Y:S02]  /*43f0*/  @!P0 SYNCS.PHASECHK.TRANS64 P0, [R0+URZ+0x58], R3 ;  /* 0x00005803000085a7 */ /* 0x000ea400080010ff */
[----:B--23--:R-:W-:Y:S05]  /*4400*/  @P0 EXIT ;  /* 0x000000000000094d */ /* 0x00cfea0003800000 */
[----:B------:R-:W-:Y:S05]  /*4410*/  BRA `(.L_x_77) ;  /* 0xfffffffc00e87947 */ /* 0x000fea000383ffff */
.L_x_68:
[----:B------:R-:W-:-:S06]  /*4420*/  UISETP.GE.AND UP1, UPT, UR8, 0x4, UPT ;  /* 0x000000040800788c */ /* 0x000fcc000bf26270 */
[----:B------:R-:W-:-:S13]  /*4430*/  PLOP3.LUT P0, PT, PT, PT, UP1, 0x80, 0x8 ;  /* 0x000000000008781c */ /* 0x000fda0003f0f018 */
[----:B------:R-:W-:Y:S05]  /*4440*/  @!P0 EXIT ;  /* 0x000000000000894d */ /* 0x000fea0003800000 */
[----:B------:R-:W-:Y:S01]  /*4450*/  BAR.SYNC.DEFER_BLOCKING 0x6, 0xa0 ;  /* 0x0182800000007b1d */ /* 0x000fe20000010000 */
[C---:B------:R-:W-:Y:S01]  /*4460*/  IMAD.SHL.U32 R180, R176.reuse, 0x40, RZ ;  /* 0x00000040b0b47824 */ /* 0x040fe200078e00ff */
[C---:B------:R-:W-:Y:S01]  /*4470*/  R2P PR, R176.reuse, 0x6 ;  /* 0x00000006b0007804 */ /* 0x040fe20000000000 */
[C---:B------:R-:W-:Y:S01]  /*4480*/  IMAD.SHL.U32 R2, R176.reuse, 0x8, RZ ;  /* 0x00000008b0027824 */ /* 0x040fe200078e00ff */
[----:B------:R-:W-:Y:S01]  /*4490*/  SHF.L.U32 R79, R176, 0x10, RZ ;  /* 0x00000010b04f7819 */ /* 0x000fe200000006ff */
[----:B------:R-:W-:Y:S01]  /*44a0*/  IMAD.MOV.U32 R179, RZ, RZ, 0x10 ;  /* 0x00000010ffb37424 */ /* 0x000fe200078e00ff */
[----:B------:R-:W-:Y:S01]  /*44b0*/  UMOV UR43, 0x400 ;  /* 0x00000400002b7882 */ /* 0x000fe20000000000 */
[----:B------:R-:W-:Y:S01]  /*44c0*/  LOP3.LUT R3, R180, 0x180, RZ, 0xc0, !PT ;  /* 0x00000180b4037812 */ /* 0x000fe200078ec0ff */
[----:B------:R-:W-:Y:S01]  /*44d0*/  ULEA UR43, UR37, UR43, 0x18 ;  /* 0x0000002b252b7291 */ /* 0x000fe2000f8ec0ff */
[----:B------:R-:W1:Y:S01]  /*44e0*/  LDC R171, c[0x0][0x370] ;  /* 0x0000dc00ffab7b82 */ /* 0x000e620000000800 */
[----:B------:R-:W-:Y:S01]  /*44f0*/  SEL R179, R179, 0xfffffff0, !P1 ;  /* 0xfffffff0b3b37807 */ /* 0x000fe20004800000 */
[----:B------:R-:W-:Y:S01]  /*4500*/  HFMA2 R183, -RZ, RZ, 0, 0 ;  /* 0x00000000ffb77431 */ /* 0x000fe200000001ff */
[----:B------:R-:W-:Y:S01]  /*4510*/  LOP3.LUT R3, R3, 0x30, R2, 0xf8, !PT ;  /* 0x0000003003037812 */ /* 0x000fe200078ef802 */
[----:B------:R-:W-:Y:S01]  /*4520*/  UIADD3 UR4, UPT, UPT, UR43, 0x2200, URZ ;  /* 0x000022002b047890 */ /* 0x000fe2000fffe0ff */
[----:B------:R-:W-:Y:S01]  /*4530*/  LOP3.LUT R79, R79, 0x600000, RZ, 0xc0, !PT ;  /* 0x006000004f4f7812 */ /* 0x000fe200078ec0ff */
[----:B------:R-:W-:Y:S01]  /*4540*/  IMAD.MOV.U32 R76, RZ, RZ, RZ ;  /* 0x000000ffff4c7224 */ /* 0x000fe200078e00ff */
[----:B------:R-:W-:Y:S01]  /*4550*/  LOP3.LUT R180, R3, 0x1e40, R180, 0xf8, !PT ;  /* 0x00001e4003b47812 */ /* 0x000fe200078ef8b4 */
[----:B------:R-:W2:Y:S01]  /*4560*/  LDC R74, c[0x0][0xb0c] ;  /* 0x0002c300ff4a7b82 */ /* 0x000ea20000000800 */
[----:B------:R-:W-:Y:S01]  /*4570*/  IMAD.MOV.U32 R3, RZ, RZ, 0x20 ;  /* 0x00000020ff037424 */ /* 0x000fe200078e00ff */
[----:B------:R-:W-:Y:S01]  /*4580*/  CS2R R184, SRZ ;  /* 0x0000000000b87805 */ /* 0x000fe2000001ff00 */
[----:B------:R-:W-:Y:S01]  /*4590*/  IMAD.MOV.U32 R188, RZ, RZ, RZ ;  /* 0x000000ffffbc7224 */ /* 0x000fe200078e00ff */
[----:B------:R-:W4:Y:S01]  /*45a0*/  LDCU.64 UR46, c[0x0][0x348] ;  /* 0x00006900ff2e77ac */ /* 0x000f220008000a00 */
[----:B------:R-:W-:Y:S01]  /*45b0*/  VIADD R2, R180, UR43 ;  /* 0x0000002bb4027c36 */ /* 0x000fe20008000000 */
[----:B------:R-:W-:Y:S01]  /*45c0*/  SEL R3, R3, 0xffffffe0, !P2 ;  /* 0xffffffe003037807 */ /* 0x000fe20005000000 */
[----:B------:R-:W3:Y:S01]  /*45d0*/  LDS R0, [UR43+0x120] ;  /* 0x0001202bff007984 */ /* 0x000ee20008000800 */
[----:B------:R-:W1:Y:S01]  /*45e0*/  LDC R169, c[0x0][0xb20] ;  /* 0x0002c800ffa97b82 */ /* 0x000e620000000800 */
[----:B------:R-:W-:Y:S01]  /*45f0*/  IMAD.U32 R186, RZ, RZ, UR4 ;  /* 0x00000004ffba7e24 */ /* 0x000fe2000f8e00ff */
[----:B------:R-:W-:Y:S01]  /*4600*/  SHF.R.U32.HI R4, RZ, 0x4, R3 ;  /* 0x00000004ff047819 */ /* 0x000fe20000011603 */
[--C-:B------:R-:W-:Y:S01]  /*4610*/  IMAD.IADD R178, R3, 0x1, R2.reuse ;  /* 0x0000000103b27824 */ /* 0x100fe200078e0202 */
[----:B------:R-:W1:Y:S02]  /*4620*/  LDCU.64 UR38, c[0x0][0x888] ;  /* 0x00011100ff2677ac */ /* 0x000e640008000a00 */
[C---:B------:R-:W-:Y:S01]  /*4630*/  LEA.HI R177, R179.reuse, R4, RZ, 0x1c ;  /* 0x00000004b3b17211 */ /* 0x040fe200078fe0ff */
[----:B------:R-:W-:Y:S01]  /*4640*/  IMAD.IADD R179, R179, 0x1, R2 ;  /* 0x00000001b3b37824 */ /* 0x000fe200078e0202 */
[----:B------:R-:W1:Y:S01]  /*4650*/  LDC R73, c[0x0][0xb30] ;  /* 0x0002cc00ff497b82 */ /* 0x000e620000000800 */
[----:B------:R-:W-:Y:S01]  /*4660*/  UIADD3 UR42, UPT, UPT, UR43, 0x200, URZ ;  /* 0x000002002b2a7890 */ /* 0x000fe2000fffe0ff */
[----:B------:R-:W-:-:S06]  /*4670*/  LEA R177, R177, R2, 0x4 ;  /* 0x00000002b1b17211 */ /* 0x000fcc00078e20ff */
[----:B------:R-:W1:Y:S08]  /*4680*/  LDC.64 R158, c[0x0][0xb10] ;  /* 0x0002c400ff9e7b82 */ /* 0x000e700000000a00 */
[----:B------:R-:W1:Y:S08]  /*4690*/  LDC.64 R70, c[0x0][0xb18] ;  /* 0x0002c600ff467b82 */ /* 0x000e700000000a00 */
[----:B------:R-:W1:Y:S01]  /*46a0*/  LDC.64 R154, c[0x0][0x888] ;  /* 0x00022200ff9a7b82 */ /* 0x000e620000000a00 */
[----:B---3--:R-:W-:-:S07]  /*46b0*/  IMAD.IADD R79, R0, 0x1, R79 ;  /* 0x00000001004f7824 */ /* 0x008fce00078e024f */
[----:B------:R-:W3:Y:S08]  /*46c0*/  LDC.64 R68, c[0x0][0xb28] ;  /* 0x0002ca00ff447b82 */ /* 0x000ef00000000a00 */
[----:B------:R-:W1:Y:S08]  /*46d0*/  LDC.64 R156, c[0x0][0x890] ;  /* 0x00022400ff9c7b82 */ /* 0x000e700000000a00 */
[----:B------:R-:W1:Y:S08]  /*46e0*/  LDC.64 R152, c[0x0][0x8b0] ;  /* 0x00022c00ff987b82 */ /* 0x000e700000000a00 */
[----:B------:R-:W1:Y:S08]  /*46f0*/  LDC.64 R146, c[0x0][0x8a8] ;  /* 0x00022a00ff927b82 */ /* 0x000e700000000a00 */
[----:B--2-4-:R-:W1:Y:S02]  /*4700*/  LDC R170, c[0x0][0x374] ;  /* 0x0000dd00ffaa7b82 */ /* 0x014e640000000800 */
.L_x_95:
[----:B------:R-:W-:Y:S02]  /*4710*/  LEA R0, R188, UR43, 0x3 ;  /* 0x0000002bbc007c11 */ /* 0x000fe4000f8e18ff */
[----:B------:R-:W-:Y:S02]  /*4720*/  SHF.L.U32 R3, R184, 0x1f, RZ ;  /* 0x0000001fb8037819 */ /* 0x000fe400000006ff */
[----:B------:R-:W-:Y:S02]  /*4730*/  LEA R16, R188, UR43, 0x4 ;  /* 0x0000002bbc107c11 */ /* 0x000fe4000f8e20ff */
[----:B--2---:R-:W2:Y:S02]  /*4740*/  SYNCS.PHASECHK.TRANS64.TRYWAIT P0, [R0+URZ+0x70], R3 ;  /* 0x00007003000075a7 */ /* 0x004ea400080011ff */
[----:B-12---:R-:W-:Y:S05]  /*4750*/  @!P0 BRA `(.L_x_78) ;  /* 0x0000002800b48947 */ /* 0x006fea0003800000 */
.L_x_129:
[----:B------:R-:W4:Y:S01]  /*4760*/  LDC.64 R12, c[0x0][0xb10] ;  /* 0x0002c400ff0c7b82 */ /* 0x000f220000000a00 */
[----:B------:R-:W3:Y:S01]  /*4770*/  LDS.128 R16, [R16+0x100] ;  /* 0x0001000010107984 */ /* 0x000ee20000000c00 */
[----:B-1----:R-:W-:Y:S01]  /*4780*/  ISETP.NE.AND P1, PT, R73, 0x1, PT ;  /* 0x000000014900780c */ /* 0x002fe20003f25270 */
[----:B--2---:R-:W-:Y:S01]  /*4790*/  VIADD R0, R0, 0x80 ;  /* 0x0000008000007836 */ /* 0x004fe20000000000 */
[----:B------:R-:W-:Y:S04]  /*47a0*/  ISETP.GE.AND P0, PT, R72, 0x1, PT ;  /* 0x000000014800780c */ /* 0x000fe80003f06270 */
[----:B------:R-:W1:Y:S01]  /*47b0*/  LDC.64 R10, c[0x0][0xb18] ;  /* 0x0002c600ff0a7b82 */ /* 0x000e620000000a00 */
[----:B------:R-:W-:Y:S01]  /*47c0*/  PRMT R0, RZ, 0x654, R0 ;  /* 0x00000654ff007816 */ /* 0x000fe20000000000 */
[----:B------:R-:W-:Y:S01]  /*47d0*/  @!PT LDS RZ, [RZ] ;  /* 0x00000000fffff984 */ /* 0x000fe20000000800 */
[----:B------:R-:W-:Y:S01]  /*47e0*/  @!PT LDS RZ, [RZ] ;  /* 0x00000000fffff984 */ /* 0x000fe20000000800 */
[----:B------:R-:W-:Y:S01]  /*47f0*/  @!PT LDS RZ, [RZ] ;  /* 0x00000000fffff984 */ /* 0x000fe20000000800 */
[----:B------:R-:W-:Y:S01]  /*4800*/  @!PT LDS RZ, [RZ] ;  /* 0x00000000fffff984 */ /* 0x000fe20000000800 */
[----:B------:R2:W-:Y:S06]  /*4810*/  MEMBAR.ALL.CTA ;  /* 0x0000000000007992 */ /* 0x0005ec0000008000 */
[----:B--2---:R-:W2:Y:S01]  /*4820*/  FENCE.VIEW.ASYNC.S ;  /* 0x00000000000073c6 */ /* 0x004ea20000000000 */
[----:B------:R-:W1:Y:S08]  /*4830*/  @!P1 LDC R14, c[0x0][0xb20] ;  /* 0x0002c800ff0e9b82 */ /* 0x000e700000000800 */
[----:B------:R-:W1:Y:S01]  /*4840*/  @!P1 LDC R9, c[0x0][0xb0c] ;  /* 0x0002c300ff099b82 */ /* 0x000e620000000800 */
[----:B--2---:R2:W-:Y:S01]  /*4850*/  SYNCS.ARRIVE.TRANS64.RED.A1T0 RZ, [R0+URZ], RZ ;  /* 0x000000ff00ff79a7 */ /* 0x0045e200081004ff */
[----:B---3--:R-:W-:Y:S04]  /*4860*/  LOP3.LUT P4, RZ, R18, 0x1, RZ, 0xc0, !PT ;  /* 0x0000000112ff7812 */ /* 0x008fe8000788c0ff */
[----:B------:R-:W-:Y:S09]  /*4870*/  P2R R187, PR, RZ, 0x10 ;  /* 0x00000010ffbb7803 */ /* 0x000ff20000000000 */
[----:B------:R-:W-:Y:S02]  /*4880*/  @P4 MOV R77, R16 ;  /* 0x00000010004d4202 */ /* 0x000fe40000000f00 */
[----:B------:R-:W-:Y:S01]  /*4890*/  @P4 LOP3.LUT R75, R17, 0xffff, RZ, 0xc0, !PT ;  /* 0x0000ffff114b4812 */ /* 0x000fe200078ec0ff */
[----:B--2-4-:R-:W-:Y:S06]  /*48a0*/  @!P0 BRA `(.L_x_79) ;  /* 0x0000000000a48947 */ /* 0x014fec0003800000 */
[----:B------:R-:W-:Y:S01]  /*48b0*/  IMAD.HI.U32 R22, R170, R71, RZ ;  /* 0x00000047aa167227 */ /* 0x000fe200078e00ff */
[----:B------:R-:W-:Y:S02]  /*48c0*/  ISETP.NE.AND P0, PT, R70, 0x1, PT ;  /* 0x000000014600780c */ /* 0x000fe40003f05270 */
[----:B------:R-:W-:Y:S01]  /*48d0*/  ISETP.NE.AND P2, PT, R72, 0x1, PT ;  /* 0x000000014800780c */ /* 0x000fe20003f45270 */
[-C--:B------:R-:W-:Y:S01]  /*48e0*/  IMAD.HI.U32 R20, R171, R158.reuse, RZ ;  /* 0x0000009eab147227 */ /* 0x080fe200078e00ff */
[----:B------:R-:W-:Y:S02]  /*48f0*/  SHF.R.U32.HI R21, RZ, R169, R22 ;  /* 0x000000a9ff157219 */ /* 0x000fe40000011616 */
[----:B------:R-:W-:Y:S01]  /*4900*/  ISETP.NE.AND P3, PT, R74, 0x1, PT ;  /* 0x000000014a00780c */ /* 0x000fe20003f65270 */
[----:B------:R-:W-:Y:S01]  /*4910*/  IMAD.HI.U32 R26, R75, R71, RZ ;  /* 0x000000474b1a7227 */ /* 0x000fe200078e00ff */
[----:B------:R-:W-:Y:S02]  /*4920*/  SHF.R.U32.HI R20, RZ, R159, R20 ;  /* 0x0000009fff147219 */ /* 0x000fe40000011614 */
[----:B------:R-:W-:Y:S01]  /*4930*/  SEL R3, R170, R21, !P0 ;  /* 0x00000015aa037207 */ /* 0x000fe20004000000 */
[----:B------:R-:W-:Y:S01]  /*4940*/  IMAD.HI.U32 R24, R77, R158, RZ ;  /* 0x0000009e4d187227 */ /* 0x000fe200078e00ff */
[----:B------:R-:W-:Y:S03]  /*4950*/  SEL R7, R171, R20, !P3 ;  /* 0x00000014ab077207 */ /* 0x000fe60005800000 */
[-C--:B------:R-:W-:Y:S01]  /*4960*/  IMAD.HI.U32 R20, R3, R68.reuse, RZ ;  /* 0x0000004403147227 */ /* 0x080fe200078e00ff */
[----:B------:R-:W-:Y:S03]  /*4970*/  SHF.R.U32.HI R24, RZ, R159, R24 ;  /* 0x0000009fff187219 */ /* 0x000fe60000011618 */
[----:B------:R-:W-:Y:S01]  /*4980*/  IMAD.HI.U32 R22, R7, R68, RZ ;  /* 0x0000004407167227 */ /* 0x000fe200078e00ff */
[----:B------:R-:W-:Y:S02]  /*4990*/  @P2 SHF.R.U32.HI R3, RZ, R69, R20 ;  /* 0x00000045ff032219 */ /* 0x000fe40000011614 */
[----:B------:R-:W-:Y:S02]  /*49a0*/  SHF.R.U32.HI R20, RZ, R169, R26 ;  /* 0x000000a9ff147219 */ /* 0x000fe4000001161a */
[----:B------:R-:W-:Y:S01]  /*49b0*/  @P2 SHF.R.U32.HI R7, RZ, R69, R22 ;  /* 0x00000045ff072219 */ /* 0x000fe20000011616 */
[C---:B------:R-:W-:Y:S01]  /*49c0*/  IMAD R2, R72.reuse, R3, RZ ;  /* 0x0000000348027224 */ /* 0x040fe200078e02ff */
[----:B------:R-:W-:Y:S02]  /*49d0*/  SEL R5, R75, R20, !P0 ;  /* 0x000000144b057207 */ /* 0x000fe40004000000 */
[----:B------:R-:W-:Y:S01]  /*49e0*/  SEL R3, R77, R24, !P3 ;  /* 0x000000184d037207 */ /* 0x000fe20005800000 */
[----:B------:R-:W-:Y:S01]  /*49f0*/  IMAD R4, R72, R7, RZ ;  /* 0x0000000748047224 */ /* 0x000fe200078e02ff */
[C---:B------:R-:W-:Y:S01]  /*4a00*/  ISETP.GE.AND P0, PT, R5.reuse, R2, PT ;  /* 0x000000020500720c */ /* 0x040fe20003f06270 */
[----:B------:R-:W-:Y:S03]  /*4a10*/  IMAD.HI.U32 R6, R5, R68, RZ ;  /* 0x0000004405067227 */ /* 0x000fe600078e00ff */
[----:B------:R-:W-:Y:S01]  /*4a20*/  ISETP.GE.OR P0, PT, R3, R4, P0 ;  /* 0x000000040300720c */ /* 0x000fe20000706670 */
[----:B------:R-:W-:Y:S01]  /*4a30*/  IMAD.MOV R4, RZ, RZ, -R3 ;  /* 0x000000ffff047224 */ /* 0x000fe200078e0a03 */
[-C--:B------:R-:W-:Y:S03]  /*4a40*/  SHF.R.U32.HI R6, RZ, R69.reuse, R6 ;  /* 0x00000045ff067219 */ /* 0x080fe60000011606 */
[----:B------:R-:W-:Y:S01]  /*4a50*/  IMAD R77, R74, R4, R77 ;  /* 0x000000044a4d7224 */ /* 0x000fe200078e024d */
[----:B------:R-:W-:Y:S05]  /*4a60*/  SEL R15, R5, R6, !P2 ;  /* 0x00000006050f7207 */ /* 0x000fea0005000000 */
[----:B------:R-:W-:Y:S02]  /*4a70*/  IMAD.MOV R6, RZ, RZ, -R15 ;  /* 0x000000ffff067224 */ /* 0x000fe400078e0a0f */
[C---:B------:R-:W-:Y:S04]  /*4a80*/  @!P0 IMAD.HI.U32 R2, R3.reuse, R68, RZ ;  /* 0x0000004403028227 */ /* 0x040fe800078e00ff */
[----:B------:R-:W-:Y:S01]  /*4a90*/  IMAD R6, R72, R6, R5 ;  /* 0x0000000648067224 */ /* 0x000fe200078e0205 */
[----:B------:R-:W-:Y:S04]  /*4aa0*/  @!P0 SHF.R.U32.HI R2, RZ, R69, R2 ;  /* 0x00000045ff028219 */ /* 0x000fe80000011602 */
[----:B------:R-:W-:Y:S02]  /*4ab0*/  @!P0 SEL R0, R3, R2, !P2 ;  /* 0x0000000203008207 */ /* 0x000fe40005000000 */
[----:B------:R-:W-:Y:S02]  /*4ac0*/  IADD3 R2, PT, PT, -R5, RZ, RZ ;  /* 0x000000ff05027210 */ /* 0x000fe40007ffe1ff */
[----:B------:R-:W-:Y:S01]  /*4ad0*/  @!P0 IADD3 R8, PT, PT, R15, -R0, RZ ;  /* 0x800000000f088210 */ /* 0x000fe20007ffe0ff */
[----:B------:R-:W-:Y:S02]  /*4ae0*/  @!P0 IMAD R0, R7, R6, R0 ;  /* 0x0000000607008224 */ /* 0x000fe400078e0200 */
[----:B------:R-:W-:Y:S02]  /*4af0*/  IMAD R75, R70, R2, R75 ;  /* 0x00000002464b7224 */ /* 0x000fe400078e024b */
[----:B------:R-:W-:Y:S02]  /*4b00*/  @!P0 IMAD R5, R8, R72, R3 ;  /* 0x0000004808058224 */ /* 0x000fe400078e0203 */
[----:B------:R-:W-:Y:S04]  /*4b10*/  @!P0 IMAD.MOV.U32 R3, RZ, RZ, R0 ;  /* 0x000000ffff038224 */ /* 0x000fe800078e0000 */
[----:B------:R-:W-:Y:S02]  /*4b20*/  IMAD R77, R3, R74, R77 ;  /* 0x0000004a034d7224 */ /* 0x000fe400078e024d */
[----:B------:R-:W-:Y:S07]  /*4b30*/  IMAD R75, R5, R70, R75 ;  /* 0x00000046054b7224 */ /* 0x000fee00078e024b */
.L_x_79:
[----:B------:R-:W-:Y:S01]  /*4b40*/  @!P1 IMAD.HI.U32 R0, R77, R12, RZ ;  /* 0x0000000c4d009227 */ /* 0x000fe200078e00ff */
[----:B-1----:R-:W-:Y:S01]  /*4b50*/  @!P1 ISETP.NE.AND P0, PT, R10, 0x1, PT ;  /* 0x000000010a00980c */ /* 0x002fe20003f05270 */
[----:B------:R-:W-:Y:S01]  /*4b60*/  ULOP3.LUT UP0, URZ, UR42, 0x1b0, URZ, 0xc0, !UPT ;  /* 0x000001b02aff7892 */ /* 0x000fe2000f80c0ff */
[----:B------:R-:W-:Y:S01]  /*4b70*/  @!P1 ISETP.NE.AND P2, PT, R9, 0x1, PT ;  /* 0x000000010900980c */ /* 0x000fe20003f45270 */
[----:B------:R-:W-:Y:S01]  /*4b80*/  @!P1 IMAD.HI.U32 R3, R75, R11, RZ ;  /* 0x0000000b4b039227 */ /* 0x000fe200078e00ff */
[----:B------:R-:W-:Y:S02]  /*4b90*/  @!P1 SHF.R.U32.HI R0, RZ, R13, R0 ;  /* 0x0000000dff009219 */ /* 0x000fe40000011600 */
[----:B------:R-:W-:Y:S01]  /*4ba0*/  @P4 SHF.R.U32.HI R182, RZ, 0x10, R17 ;  /* 0x00000010ffb64819 */ /* 0x000fe20000011611 */
[----:B------:R-:W-:Y:S01]  /*4bb0*/  VIADD R188, R188, 0x1 ;  /* 0x00000001bcbc7836 */ /* 0x000fe20000000000 */
[----:B------:R-:W-:Y:S02]  /*4bc0*/  @!P1 SHF.R.U32.HI R2, RZ, R14, R3 ;  /* 0x0000000eff029219 */ /* 0x000fe40000011603 */
[----:B------:R-:W-:Y:S02]  /*4bd0*/  @!P1 SEL R3, R77, R0, !P2 ;  /* 0x000000004d039207 */ /* 0x000fe40005000000 */
[----:B------:R-:W-:Y:S05]  /*4be0*/  @!P1 SEL R2, R75, R2, !P0 ;  /* 0x000000024b029207 */ /* 0x000fea0004000000 */
[----:B------:R-:W-:Y:S02]  /*4bf0*/  @!P1 IMAD.IADD R0, R2, 0x1, -R3 ;  /* 0x0000000102009824 */ /* 0x000fe400078e0a03 */
[----:B------:R-:W-:Y:S02]  /*4c00*/  @!P1 IMAD.IADD R2, R3, 0x1, -R2 ;  /* 0x0000000103029824 */ /* 0x000fe400078e0a02 */
[----:B------:R-:W-:Y:S02]  /*4c10*/  @!P1 IMAD R77, R0, R9, R77 ;  /* 0x00000009004d9224 */ /* 0x000fe400078e024d */
[----:B------:R-:W-:Y:S01]  /*4c20*/  @!P1 IMAD R75, R2, R10, R75 ;  /* 0x0000000a024b9224 */ /* 0x000fe200078e024b */
[----:B------:R-:W-:Y:S06]  /*4c30*/  BRA.U !UP0, `(.L_x_80) ;  /* 0x0000000108407547 */ /* 0x000fec000b800000 */
[----:B------:R-:W1:Y:S01]  /*4c40*/  LDCU.64 UR8, c[0x4][0x80] ;  /* 0x01001000ff0877ac */ /* 0x000e620008000a00 */
[----:B------:R-:W-:Y:S01]  /*4c50*/  MOV R3, 0x0 ;  /* 0x0000000000037802 */ /* 0x000fe20000000f00 */
[----:B------:R-:W-:Y:S02]  /*4c60*/  HFMA2 R12, -RZ, RZ, 0, 5.9604644775390625e-08 ;  /* 0x00000001ff0c7431 */ /* 0x000fe400000001ff */
[----:B------:R-:W-:Y:S02]  /*4c70*/  IMAD.MOV.U32 R8, RZ, RZ, 0x70 ;  /* 0x00000070ff087424 */ /* 0x000fe400078e00ff */
[----:B------:R-:W-:Y:S01]  /*4c80*/  IMAD.MOV.U32 R13, RZ, RZ, RZ ;  /* 0x000000ffff0d7224 */ /* 0x000fe200078e00ff */
[----:B------:R-:W2:Y:S01]  /*4c90*/  LDCU.64 UR6, c[0x4][0x88] ;  /* 0x01001100ff0677ac */ /* 0x000ea20008000a00 */
[----:B------:R-:W3:Y:S01]  /*4ca0*/  LDC.64 R2, c[0x4][R3] ;  /* 0x0100000003027b82 */ /* 0x000ee20000000a00 */
[----:B------:R-:W4:Y:S01]  /*4cb0*/  LDCU.64 UR4, c[0x4][0x8] ;  /* 0x01000100ff0477ac */ /* 0x000f220008000a00 */
[----:B-1----:R-:W-:Y:S01]  /*4cc0*/  MOV R5, UR9 ;  /* 0x0000000900057c02 */ /* 0x002fe20008000f00 */
[----:B------:R-:W-:Y:S01]  /*4cd0*/  IMAD.U32 R4, RZ, RZ, UR8 ;  /* 0x00000008ff047e24 */ /* 0x000fe2000f8e00ff */
[----:B--2---:R-:W-:Y:S01]  /*4ce0*/  MOV R7, UR7 ;  /* 0x0000000700077c02 */ /* 0x004fe20008000f00 */
[----:B------:R-:W-:Y:S01]  /*4cf0*/  IMAD.U32 R6, RZ, RZ, UR6 ;  /* 0x00000006ff067e24 */ /* 0x000fe2000f8e00ff */
[----:B----4-:R-:W-:Y:S01]  /*4d00*/  MOV R11, UR5 ;  /* 0x00000005000b7c02 */ /* 0x010fe20008000f00 */
[----:B------:R-:W-:Y:S02]  /*4d10*/  IMAD.U32 R10, RZ, RZ, UR4 ;  /* 0x00000004ff0a7e24 */ /* 0x000fe4000f8e00ff */
[----:B------:R-:W-:Y:S07]  /*4d20*/  LEPC R20, `(.L_x_80) ;  /* 0x000000001014794e */ /* 0x000fee0000000000 */
[----:B---3-5:R-:W-:Y:S05]  /*4d30*/  CALL.ABS.NOINC R2 ;  /* 0x0000000002007343 */ /* 0x028fea0003c00000 */
.L_x_80:
[----:B------:R-:W-:Y:S01]  /*4d40*/  LOP3.LUT P0, RZ, R186, 0x1b0, RZ, 0xc0, !PT ;  /* 0x000001b0baff7812 */ /* 0x000fe2000780c0ff */
[----:B------:R-:W-:Y:S11]  /*4d50*/  BSSY.RECONVERGENT B6, `(.L_x_81) ;  /* 0x0000013000067945 */ /* 0x000ff60003800200 */
[----:B------:R-:W-:Y:S01]  /*4d60*/  @!UPT UIADD3 URZ, UPT, UPT, URZ, URZ, URZ ;  /* 0x000000fffffff290 */ /* 0x000fe2000fffe0ff */
[----:B------:R-:W-:Y:S05]  /*4d70*/  @!P0 BRA `(.L_x_82) ;  /* 0x0000000000408947 */ /* 0x000fea0003800000 */
        /* <DEDUP_REMOVED lines=16> */
.L_x_82:
[----:B------:R-:W-:Y:S05]  /*4e80*/  BSYNC.RECONVERGENT B6 ;  /* 0x0000000000067941 */ /* 0x000fea0003800200 */
.L_x_81:
[----:B------:R-:W-:Y:S01]  /*4e90*/  ISETP.NE.U32.AND P3, PT, R156, RZ, PT ;  /* 0x000000ff9c00720c */ /* 0x000fe20003f65070 */
[----:B------:R-:W-:Y:S01]  /*4ea0*/  UISETP.NE.AND UP1, UPT, UR44, URZ, UPT ;  /* 0x000000ff2c00728c */ /* 0x000fe2000bf25270 */
[----:B------:R-:W-:Y:S02]  /*4eb0*/  ISETP.NE.U32.AND P4, PT, R152, RZ, PT ;  /* 0x000000ff9800720c */ /* 0x000fe40003f85070 */
[----:B------:R-:W-:Y:S02]  /*4ec0*/  ISETP.NE.AND.EX P3, PT, R157, RZ, PT, P3 ;  /* 0x000000ff9d00720c */ /* 0x000fe40003f65330 */
[----:B------:R-:W-:Y:S02]  /*4ed0*/  PLOP3.LUT P1, PT, PT, PT, PT, 0x8, 0x80 ;  /* 0x000000000080781c */ /* 0x000fe40003f2e170 */
[----:B------:R-:W-:Y:S02]  /*4ee0*/  PLOP3.LUT P0, PT, PT, PT, UP1, 0x80, 0x8 ;  /* 0x000000000008781c */ /* 0x000fe40003f0f018 */
[----:B------:R-:W-:Y:S02]  /*4ef0*/  ISETP.NE.AND.EX P4, PT, R153, RZ, PT, P4 ;  /* 0x000000ff9900720c */ /* 0x000fe40003f85340 */
[----:B------:R-:W1:Y:S09]  /*4f00*/  @UP1 LDCU.64 UR4, c[0x0][0x888] ;  /* 0x00011100ff0417ac */ /* 0x000e720008000a00 */
[----:B------:R-:W-:Y:S01]  /*4f10*/  @P0 PLOP3.LUT P1, PT, P3, PT, PT, 0x80, 0x8 ;  /* 0x000000000008081c */ /* 0x000fe20001f2f070 */
[----:B-1----:R-:W-:Y:S04]  /*4f20*/  @UP1 UISETP.NE.U32.AND UP0, UPT, UR4, URZ, UPT ;  /* 0x000000ff0400128c */ /* 0x002fe8000bf05070 */
[----:B------:R-:W-:Y:S04]  /*4f30*/  @UP1 UISETP.NE.AND.EX UP0, UPT, UR5, URZ, UPT, UP0 ;  /* 0x000000ff0500128c */ /* 0x000fe8000bf05300 */
[----:B------:R-:W-:Y:S01]  /*4f40*/  @UP1 USEL UR4, URZ, 0xffffffff, UP0 ;  /* 0xffffffffff041887 */ /* 0x000fe20008000000 */
[----:B------:R-:W-:Y:S11]  /*4f50*/  @!P3 BRA `(.L_x_83) ;  /* 0x00000000002cb947 */ /* 0x000ff60003800000 */
[----:B------:R-:W-:Y:S01]  /*4f60*/  ISETP.NE.U32.AND P2, PT, R154, RZ, PT ;  /* 0x000000ff9a00720c */ /* 0x000fe20003f45070 */
[----:B------:R-:W-:Y:S03]  /*4f70*/  IMAD.MOV.U32 R168, RZ, RZ, 0x1 ;  /* 0x00000001ffa87424 */ /* 0x000fe600078e00ff */
[----:B------:R-:W-:Y:S11]  /*4f80*/  ISETP.NE.AND.EX P2, PT, R155, RZ, PT, P2 ;  /* 0x000000ff9b00720c */ /* 0x000ff60003f45320 */
[----:B------:R-:W-:Y:S02]  /*4f90*/  @!UPT UIADD3 URZ, UPT, UPT, URZ, URZ, URZ ;  /* 0x000000fffffff290 */ /* 0x000fe4000fffe0ff */
[----:B------:R-:W1:Y:S01]  /*4fa0*/  @P2 LDC.64 R2, c[0x0][0x888] ;  /* 0x00022200ff022b82 */ /* 0x000e620000000a00 */
[----:B------:R-:W-:Y:S04]  /*4fb0*/  @P2 IMAD R0, R156, UR36, RZ ;  /* 0x000000249c002c24 */ /* 0x000fe8000f8e02ff */
[----:B-1----:R-:W-:Y:S04]  /*4fc0*/  @P2 IMAD.WIDE R2, R0, 0x4, R2 ;  /* 0x0000000400022825 */ /* 0x002fe800078e0202 */
[----:B------:R-:W-:Y:S01]  /*4fd0*/  HFMA2 R0, -RZ, RZ, 0, 5.9604644775390625e-08 ;  /* 0x00000001ff007431 */ /* 0x000fe200000001ff */
[----:B-----5:R1:W5:Y:S04]  /*4fe0*/  @P2 LDG.E R80, desc[UR40][R2.64] ;  /* 0x0000002802502981 */ /* 0x020368000c1e1900 */
[----:B------:R-:W-:Y:S01]  /*4ff0*/  @!P2 PRMT R168, R0, 0x7610, R168 ;  /* 0x0000761000a8a816 */ /* 0x000fe200000000a8 */
[----:B-1----:R-:W2:Y:S06]  /*5000*/  @!P2 LDC R80, c[0x0][0x880] ;  /* 0x00022000ff50ab82 */ /* 0x002eac0000000800 */
.L_x_83:
[----:B------:R-:W-:Y:S05]  /*5010*/  @!P4 BRA `(.L_x_84) ;  /* 0x000000000020c947 */ /* 0x000fea0003800000 */
[----:B------:R-:W-:Y:S04]  /*5020*/  ISETP.NE.U32.AND P2, PT, R146, RZ, PT ;  /* 0x000000ff9200720c */ /* 0x000fe80003f45070 */
[----:B------:R-:W-:Y:S11]  /*5030*/  ISETP.NE.AND.EX P2, PT, R147, RZ, PT, P2 ;  /* 0x000000ff9300720c */ /* 0x000ff60003f45320 */
[----:B------:R-:W-:Y:S02]  /*5040*/  @!UPT UIADD3 URZ, UPT, UPT, URZ, URZ, URZ ;  /* 0x000000fffffff290 */ /* 0x000fe4000fffe0ff */
[----:B------:R-:W1:Y:S01]  /*5050*/  @P2 LDC.64 R2, c[0x0][0x8a8] ;  /* 0x00022a00ff022b82 */ /* 0x000e620000000a00 */
[----:B------:R-:W-:Y:S04]  /*5060*/  @P2 IMAD R0, R152, UR36, RZ ;  /* 0x0000002498002c24 */ /* 0x000fe8000f8e02ff */
[----:B-1----:R-:W-:Y:S05]  /*5070*/  @P2 IMAD.WIDE R2, R0, 0x4, R2 ;  /* 0x0000000400022825 */ /* 0x002fea00078e0202 */
[----:B-----5:R1:W5:Y:S02]  /*5080*/  @P2 LDG.E R78, desc[UR40][R2.64] ;  /* 0x00000028024e2981 */ /* 0x020364000c1e1900 */
[----:B-1----:R-:W3:Y:S02]  /*5090*/  @!P2 LDC R78, c[0x0][0x8a0] ;  /* 0x00022800ff4eab82 */ /* 0x002ee40000000800 */
.L_x_84:
[----:B--2--5:R-:W-:Y:S01]  /*50a0*/  @P0 ISETP.NE.AND P4, PT, R80, RZ, PT ;  /* 0x000000ff5000020c */ /* 0x024fe20003f85270 */
[----:B------:R-:W-:Y:S01]  /*50b0*/  IMAD.U32 R0, RZ, RZ, UR4 ;  /* 0x00000004ff007e24 */ /* 0x000fe2000f8e00ff */
[----:B------:R-:W-:Y:S01]  /*50c0*/  @P0 LOP3.LUT P2, RZ, R168, 0xff, RZ, 0xc0, !PT ;  /* 0x000000ffa8ff0812 */ /* 0x000fe2000784c0ff */
[----:B------:R-:W-:Y:S01]  /*50d0*/  BSSY B1, `(.L_x_85) ;  /* 0x000003d000017945 */ /* 0x000fe20003800000 */
[----:B------:R-:W-:Y:S01]  /*50e0*/  @P0 SEL R3, RZ, 0xffffffff, P4 ;  /* 0xffffffffff030807 */ /* 0x000fe20002000000 */
[C---:B------:R-:W-:Y:S01]  /*50f0*/  IMAD R64, R76.reuse, 0x40, R79 ;  /* 0x000000404c407824 */ /* 0x040fe200078e024f */
[----:B------:R-:W-:Y:S02]  /*5100*/  LEA R148, R76, UR43, 0x3 ;  /* 0x0000002b4c947c11 */ /* 0x000fe4000f8e18ff */
[----:B------:R-:W-:Y:S02]  /*5110*/  CS2R R102, SRZ ;  /* 0x0000000000667805 */ /* 0x000fe4000001ff00 */
[----:B------:R-:W-:Y:S02]  /*5120*/  @P1 SEL R3, R0, R3, !P2 ;  /* 0x0000000300031207 */ /* 0x000fe40005000000 */
[----:B------:R-:W-:Y:S02]  /*5130*/  CS2R R100, SRZ ;  /* 0x0000000000647805 */ /* 0x000fe4000001ff00 */
[----:B------:R-:W-:Y:S02]  /*5140*/  SHF.L.U32 R5, R185, 0x1f, RZ ;  /* 0x0000001fb9057819 */ /* 0x000fe400000006ff */
[----:B------:R-:W-:Y:S02]  /*5150*/  CS2R R98, SRZ ;  /* 0x0000000000627805 */ /* 0x000fe4000001ff00 */
[----:B------:R-:W-:Y:S02]  /*5160*/  @P0 LOP3.LUT R3, R3, 0x1, RZ, 0xc0, !PT ;  /* 0x0000000103030812 */ /* 0x000fe400078ec0ff */
[----:B------:R-:W-:Y:S02]  /*5170*/  CS2R R96, SRZ ;  /* 0x0000000000607805 */ /* 0x000fe4000001ff00 */
[----:B------:R-:W-:Y:S02]  /*5180*/  PLOP3.LUT P5, PT, PT, PT, PT, 0x8, 0x80 ;  /* 0x000000000080781c */ /* 0x000fe40003fae170 */
[----:B------:R-:W-:Y:S02]  /*5190*/  CS2R R94, SRZ ;  /* 0x00000000005e7805 */ /* 0x000fe4000001ff00 */
[----:B------:R-:W-:Y:S02]  /*51a0*/  ISETP.NE.U32.OR P1, PT, R3, 0x1, !P0 ;  /* 0x000000010300780c */ /* 0x000fe40004725470 */
[----:B------:R-:W-:Y:S02]  /*51b0*/  CS2R R92, SRZ ;  /* 0x00000000005c7805 */ /* 0x000fe4000001ff00 */
[----:B------:R-:W-:Y:S02]  /*51c0*/  CS2R R90, SRZ ;  /* 0x00000000005a7805 */ /* 0x000fe4000001ff00 */
[----:B------:R-:W-:Y:S07]  /*51d0*/  CS2R R88, SRZ ;  /* 0x0000000000587805 */ /* 0x000fee000001ff00 */
[----:B------:R-:W-:Y:S04]  /*51e0*/  @P1 SHF.L.U32 R2, R183, 0x1f, RZ ;  /* 0x0000001fb7021819 */ /* 0x000fe800000006ff */
[----:B------:R-:W1:Y:S01]  /*51f0*/  @P1 SYNCS.PHASECHK.TRANS64.TRYWAIT P0, [UR43+0x50], R2 ;  /* 0x00005002ff0015a7 */ /* 0x000e62000800112b */
[----:B------:R2:W4:Y:S01]  /*5200*/  SYNCS.PHASECHK.TRANS64.TRYWAIT P4, [R148+URZ+0x90], R5 ;  /* 0x00009005940075a7 */ /* 0x00052200080811ff */
[----:B-1----:R-:W-:Y:S01]  /*5210*/  @P1 PLOP3.LUT P5, PT, P0, PT, PT, 0x8, 0x80 ;  /* 0x000000000080181c */ /* 0x002fe200007ae170 */
[----:B------:R-:W-:Y:S01]  /*5220*/  @!UPT UIADD3 URZ, UPT, UPT, URZ, URZ, URZ ;  /* 0x000000fffffff290 */ /* 0x000fe2000fffe0ff */
[----:B--2-4-:R-:W-:Y:S11]  /*5230*/  @!P1 BRA `(.L_x_86) ;  /* 0x0000000000989947 */ /* 0x014ff60003800000 */
[----:B------:R-:W-:Y:S01]  /*5240*/  ISETP.NE.U32.AND P0, PT, RZ, UR38, PT ;  /* 0x00000026ff007c0c */ /* 0x000fe2000bf05070 */
[----:B------:R-:W-:Y:S01]  /*5250*/  BSSY B0, `(.L_x_87) ;  /* 0x0000016000007945 */ /* 0x000fe20003800000 */
[----:B------:R-:W-:Y:S02]  /*5260*/  ISETP.NE.AND P2, PT, R80, RZ, PT ;  /* 0x000000ff5000720c */ /* 0x000fe40003f45270 */
[----:B------:R-:W-:Y:S02]  /*5270*/  CS2R R90, SRZ ;  /* 0x00000000005a7805 */ /* 0x000fe4000001ff00 */
[----:B------:R-:W-:Y:S02]  /*5280*/  ISETP.NE.AND.EX P0, PT, RZ, UR39, PT, P0 ;  /* 0x00000027ff007c0c */ /* 0x000fe4000bf05300 */
[----:B------:R-:W-:Y:S02]  /*5290*/  CS2R R88, SRZ ;  /* 0x0000000000587805 */ /* 0x000fe4000001ff00 */
[----:B------:R-:W-:Y:S02]  /*52a0*/  LOP3.LUT P1, RZ, R168, 0xff, RZ, 0xc0, !PT ;  /* 0x000000ffa8ff7812 */ /* 0x000fe4000782c0ff */
[----:B------:R-:W-:Y:S02]  /*52b0*/  CS2R R94, SRZ ;  /* 0x00000000005e7805 */ /* 0x000fe4000001ff00 */
[----:B------:R-:W-:Y:S02]  /*52c0*/  SEL R0, RZ, 0xffffffff, P2 ;  /* 0xffffffffff007807 */ /* 0x000fe40001000000 */
[----:B------:R-:W-:Y:S02]  /*52d0*/  CS2R R92, SRZ ;  /* 0x00000000005c7805 */ /* 0x000fe4000001ff00 */
[----:B------:R-:W-:Y:S02]  /*52e0*/  SEL R3, RZ, 0xffffffff, P0 ;  /* 0xffffffffff037807 */ /* 0x000fe40000000000 */
[----:B------:R-:W-:Y:S02]  /*52f0*/  CS2R R98, SRZ ;  /* 0x0000000000627805 */ /* 0x000fe4000001ff00 */
[----:B------:R-:W-:Y:S02]  /*5300*/  CS2R R96, SRZ ;  /* 0x0000000000607805 */ /* 0x000fe4000001ff00 */
[----:B------:R-:W-:Y:S02]  /*5310*/  CS2R R102, SRZ ;  /* 0x0000000000667805 */ /* 0x000fe4000001ff00 */
[----:B------:R-:W-:Y:S02]  /*5320*/  @P3 SEL R0, R3, R0, !P1 ;  /* 0x0000000003003207 */ /* 0x000fe40004800000 */
[----:B------:R-:W-:Y:S02]  /*5330*/  CS2R R100, SRZ ;  /* 0x0000000000647805 */ /* 0x000fe4000001ff00 */
[----:B------:R-:W-:Y:S04]  /*5340*/  LOP3.LUT R0, R0, 0x1, RZ, 0xc0, !PT ;  /* 0x0000000100007812 */ /* 0x000fe800078ec0ff */
[----:B------:R-:W-:Y:S01]  /*5350*/  ISETP.NE.U32.AND P0, PT, R0, 0x1, PT ;  /* 0x000000010000780c */ /* 0x000fe20003f05070 */
[----:B------:R-:W-:Y:S01]  /*5360*/  @!UPT UIADD3 URZ, UPT, UPT, URZ, URZ, URZ ;  /* 0x000000fffffff290 */ /* 0x000fe2000fffe0ff */
[----:B------:R-:W-:Y:S11]  /*5370*/  @!P5 BRA `(.L_x_88) ;  /* 0x00000000000cd947 */ /* 0x000ff60003800000 */
[----:B------:R-:W-:Y:S04]  /*5380*/  SHF.L.U32 R3, R183, 0x1f, RZ ;  /* 0x0000001fb7037819 */ /* 0x000fe800000006ff */
[----:B------:R-:W1:Y:S02]  /*5390*/  SYNCS.PHASECHK.TRANS64.TRYWAIT P1, [UR43+0x50], R3 ;  /* 0x00005003ff0075a7 */ /* 0x000e64000802112b */
[----:B-1----:R-:W-:Y:S05]  /*53a0*/  @!P1 BRA `(.L_x_89) ;  /* 0x0000001c00b49947 */ /* 0x002fea0003800000 */
.L_x_88:
[----:B------:R-:W-:Y:S05]  /*53b0*/  BSYNC B0 ;  /* 0x0000000000007941 */ /* 0x000fea0003800000 */
.L_x_87:
[----:B------:R2:W4:Y:S01]  /*53c0*/  @P0 LDS.128 R88, [R180+UR43+0x200] ;  /* 0x0002002bb4580984 */ /* 0x0005220008000c00 */
[----:B------:R-:W-:Y:S01]  /*53d0*/  UIADD3 UR4, UPT, UPT, UR43, 0x58, URZ ;  /* 0x000000582b047890 */ /* 0x000fe2000fffe0ff */
[----:B------:R-:W-:Y:S02]  /*53e0*/  LOP3.LUT R183, R183, 0x1, RZ, 0x3c, !PT ;  /* 0x00000001b7b77812 */ /* 0x000fe400078e3cff */
[----:B------:R2:W1:Y:S01]  /*53f0*/  @P0 LDS.128 R92, [R179+0x200] ;  /* 0x00020000b35c0984 */ /* 0x0004620000000c00 */
[----:B------:R-:W-:Y:S03]  /*5400*/  UPRMT UR4, UR37, 0x654, UR4 ;  /* 0x0000065425047896 */ /* 0x000fe60008000004 */
[----:B------:R2:W1:Y:S04]  /*5410*/  @P0 LDS.128 R96, [R178+0x200] ;  /* 0x00020000b2600984 */ /* 0x0004680000000c00 */
[----:B------:R2:W1:Y:S01]  /*5420*/  @P0 LDS.128 R100, [R177+0x200] ;  /* 0x00020000b1640984 */ /* 0x0004620000000c00 */
[----:B------:R-:W-:Y:S01]  /*5430*/  @!PT LDS RZ, [RZ] ;  /* 0x00000000fffff984 */ /* 0x000fe20000000800 */
[----:B------:R-:W-:Y:S01]  /*5440*/  @!PT LDS RZ, [RZ] ;  /* 0x00000000fffff984 */ /* 0x000fe20000000800 */
[----:B------:R-:W-:Y:S01]  /*5450*/  @!PT LDS RZ, [RZ] ;  /* 0x00000000fffff984 */ /* 0x000fe20000000800 */
[----:B------:R-:W-:Y:S01]  /*5460*/  @!PT LDS RZ, [RZ] ;  /* 0x00000000fffff984 */ /* 0x000fe20000000800 */
[----:B------:R5:W-:Y:S06]  /*5470*/  MEMBAR.ALL.CTA ;  /* 0x0000000000007992 */ /* 0x000bec0000008000 */
[----:B-----5:R-:W5:Y:S02]  /*5480*/  FENCE.VIEW.ASYNC.S ;  /* 0x00000000000073c6 */ /* 0x020f640000000000 */
[----:B-----5:R-:W-:Y:S01]  /*5490*/  SYNCS.ARRIVE.TRANS64.RED.A1T0 RZ, [UR4], RZ ;  /* 0x000000ffffff79a7 */ /* 0x020fe20008100404 */
.L_x_86:
[----:B------:R-:W-:Y:S05]  /*54a0*/  BSYNC B1 ;  /* 0x0000000000017941 */ /* 0x000fea0003800000 */
.L_x_85:
[----:B-1----:R-:W-:Y:S04]  /*54b0*/  SHF.R.U32.HI R0, RZ, 0x15, R64 ;  /* 0x00000015ff007819 */ /* 0x002fe80000011640 */
[----:B------:R-:W-:Y:S01]  /*54c0*/  LOP3.LUT P0, RZ, R0, 0x3, R181, 0x48, !PT ;  /* 0x0000000300ff7812 */ /* 0x000fe200078048b5 */
[----:B------:R-:W-:Y:S01]  /*54d0*/  @!UPT UIADD3 URZ, UPT, UPT, URZ, URZ, URZ ;  /* 0x000000fffffff290 */ /* 0x000fe2000fffe0ff */
[----:B------:R-:W-:Y:S11]  /*54e0*/  @P4 BRA `(.L_x_90) ;  /* 0x0000000000084947 */ /* 0x000ff60003800000 */
[----:B------:R-:W1:Y:S02]  /*54f0*/  SYNCS.PHASECHK.TRANS64.TRYWAIT P1, [R148+URZ+0x90], R5 ;  /* 0x00009005940075a7 */ /* 0x000e6400080211ff */
[----:B-1----:R-:W-:Y:S05]  /*5500*/  @!P1 BRA `(.L_x_91) ;  /* 0x0000001c00749947 */ /* 0x002fea0003800000 */
.L_x_90:
[----:B------:R-:W-:Y:S05]  /*5510*/  @!P0 BRA `(.L_x_92) ;  /* 0x0000000000408947 */ /* 0x000fea0003800000 */
[----:B------:R-:W1:Y:S01]  /*5520*/  LDCU.64 UR8, c[0x4][0x70] ;  /* 0x01000e00ff0877ac */ /* 0x000e620008000a00 */
[----:B------:R-:W-:Y:S01]  /*5530*/  MOV R3, 0x0 ;  /* 0x0000000000037802 */ /* 0x000fe20000000f00 */
[----:B------:R-:W-:Y:S02]  /*5540*/  HFMA2 R12, -RZ, RZ, 0, 5.9604644775390625e-08 ;  /* 0x00000001ff0c7431 */ /* 0x000fe400000001ff */
[----:B------:R-:W-:Y:S02]  /*5550*/  IMAD.MOV.U32 R8, RZ, RZ, 0x192 ;  /* 0x00000192ff087424 */ /* 0x000fe400078e00ff */
[----:B------:R-:W-:Y:S01]  /*5560*/  IMAD.MOV.U32 R13, RZ, RZ, RZ ;  /* 0x000000ffff0d7224 */ /* 0x000fe200078e00ff */
[----:B------:R-:W5:Y:S01]  /*5570*/  LDCU.64 UR6, c[0x4][0x78] ;  /* 0x01000f00ff0677ac */ /* 0x000f620008000a00 */
[----:B------:R-:W2:Y:S01]  /*5580*/  LDC.64 R2, c[0x4][R3] ;  /* 0x0100000003027b82 */ /* 0x000ea20000000a00 */
[----:B------:R-:W3:Y:S01]  /*5590*/  LDCU.64 UR4, c[0x4][0x10] ;  /* 0x01000200ff0477ac */ /* 0x000ee20008000a00 */
[----:B-1----:R-:W-:Y:S01]  /*55a0*/  MOV R5, UR9 ;  /* 0x0000000900057c02 */ /* 0x002fe20008000f00 */
[----:B------:R-:W-:Y:S01]  /*55b0*/  IMAD.U32 R4, RZ, RZ, UR8 ;  /* 0x00000008ff047e24 */ /* 0x000fe2000f8e00ff */
[----:B-----5:R-:W-:Y:S01]  /*55c0*/  MOV R7, UR7 ;  /* 0x0000000700077c02 */ /* 0x020fe20008000f00 */
[----:B------:R-:W-:Y:S01]  /*55d0*/  IMAD.U32 R6, RZ, RZ, UR6 ;  /* 0x00000006ff067e24 */ /* 0x000fe2000f8e00ff */
[----:B---3--:R-:W-:Y:S01]  /*55e0*/  MOV R11, UR5 ;  /* 0x00000005000b7c02 */ /* 0x008fe20008000f00 */
[----:B------:R-:W-:Y:S02]  /*55f0*/  IMAD.U32 R10, RZ, RZ, UR4 ;  /* 0x00000004ff0a7e24 */ /* 0x000fe4000f8e00ff */
[----:B------:R-:W-:Y:S07]  /*5600*/  LEPC R20, `(.L_x_92) ;  /* 0x000000001014794e */ /* 0x000fee0000000000 */
[----:B--2-4-:R-:W-:Y:S05]  /*5610*/  CALL.ABS.NOINC R2 ;  /* 0x0000000002007343 */ /* 0x014fea0003c00000 */
.L_x_92:
[----:B------:R-:W-:Y:S01]  /*5620*/  LOP3.LUT P0, RZ, R176, 0x60, RZ, 0xc0, !PT ;  /* 0x00000060b0ff7812 */ /* 0x000fe2000780c0ff */
[----:B------:R-:W-:Y:S05]  /*5630*/  WARPSYNC.ALL ;  /* 0x0000000000007948 */ /* 0x000fea0003800000 */
[----:B----4-:R-:W-:Y:S01]  /*5640*/  IMAD.U32 R141, R90, 0x10000, RZ ;  /* 0x000100005a8d7824 */ /* 0x010fe200078e00ff */
[----:B------:R-:W-:Y:S01]  /*5650*/  R2UR UR4, R64 ;  /* 0x00000000400472ca */ /* 0x000fe200000e0000 */
[----:B------:R-:W-:Y:S01]  /*5660*/  IMAD.U32 R136, R92, 0x10000, RZ ;  /* 0x000100005c887824 */ /* 0x000fe200078e00ff */
[C---:B------:R-:W-:Y:S01]  /*5670*/  SHF.L.U32 R82, R88.reuse, 0x10, RZ ;  /* 0x0000001058527819 */ /* 0x040fe200000006ff */
[----:B------:R-:W-:Y:S01]  /*5680*/  IMAD.U32 R121, R97, 0x10000, RZ ;  /* 0x0001000061797824 */ /* 0x000fe200078e00ff */
[----:B------:R-:W-:Y:S01]  /*5690*/  PRMT R81, R88, 0x8880, RZ ;  /* 0x0000888058517816 */ /* 0x000fe200000000ff */
[----:B------:R-:W-:Y:S01]  /*56a0*/  IMAD.U32 R106, R102, 0x10000, RZ ;  /* 0x00010000666a7824 */ /* 0x000fe200078e00ff */
[----:B------:R-:W-:Y:S01]  /*56b0*/  SHF.L.U32 R83, R88, 0x8, RZ ;  /* 0x0000000858537819 */ /* 0x000fe200000006ff */
[----:B------:R-:W-:Y:S01]  /*56c0*/  IMAD.SHL.U32 R129, R94, 0x100, RZ ;  /* 0x000001005e817824 */ /* 0x000fe200078e00ff */
[----:B------:R-:W-:Y:S01]  /*56d0*/  SHF.R.S32.HI R82, RZ, 0x18, R82 ;  /* 0x00000018ff527819 */ /* 0x000fe20000011452 */
[----:B------:R-:W-:Y:S01]  /*56e0*/  IMAD.SHL.U32 R114, R99, 0x100, RZ ;  /* 0x0000010063727824 */ /* 0x000fe200078e00ff */
[C---:B------:R-:W-:Y:S01]  /*56f0*/  PRMT R145, R89.reuse, 0x8880, RZ ;  /* 0x0000888059917816 */ /* 0x040fe200000000ff */
[----:B------:R-:W-:Y:S01]  /*5700*/  BSSY.RECONVERGENT B0, `(.L_x_93) ;  /* 0x0000125000007945 */ /* 0x000fe20003800200 */
[----:B------:R-:W-:Y:S01]  /*5710*/  SHF.R.S32.HI R83, RZ, 0x18, R83 ;  /* 0x00000018ff537819 */ /* 0x000fe20000011453 */
[----:B------:R-:W3:Y:S01]  /*5720*/  LDTM.x64 R4, tmem[UR4] ;  /* 0x00000004000479ee */ /* 0x000ee20008340000 */
[----:B------:R-:W-:Y:S01]  /*5730*/  NOP ;  /* 0x0000000000007918 */ /* 0x000fe20000000000 */
[----:B------:R-:W-:Y:S02]  /*5740*/  R2UR UR5, R148 ;  /* 0x00000000940572ca */ /* 0x000fe400000e0000 */
[----:B------:R-:W-:Y:S02]  /*5750*/  SHF.R.S32.HI R84, RZ, 0x18, R88 ;  /* 0x00000018ff547819 */ /* 0x000fe40000011458 */
[----:B------:R-:W-:Y:S02]  /*5760*/  SHF.L.U32 R144, R89, 0x10, RZ ;  /* 0x0000001059907819 */ /* 0x000fe400000006ff */
[----:B------:R-:W-:Y:S02]  /*5770*/  PRMT R142, R90, 0x8880, RZ ;  /* 0x000088805a8e7816 */ /* 0x000fe400000000ff */
[----:B------:R-:W-:Y:S02]  /*5780*/  SHF.R.S32.HI R85, RZ, 0x18, R89 ;  /* 0x00000018ff557819 */ /* 0x000fe40000011459 */
[C---:B------:R-:W-:Y:S02]  /*5790*/  PRMT R140, R91.reuse, 0x8880, RZ ;  /* 0x000088805b8c7816 */ /* 0x040fe400000000ff */
[----:B------:R-:W-:Y:S01]  /*57a0*/  SHF.R.S32.HI R86, RZ, 0x18, R90 ;  /* 0x00000018ff567819 */ /* 0x000fe2000001145a */
[----:B------:R-:W-:Y:S01]  /*57b0*/  UIADD3 UR5, UPT, UPT, UR5, 0xb0, URZ ;  /* 0x000000b005057890 */ /* 0x000fe2000fffe0ff */
[----:B------:R-:W-:Y:S02]  /*57c0*/  SHF.L.U32 R139, R91, 0x10, RZ ;  /* 0x000000105b8b7819 */ /* 0x000fe400000006ff */
[----:B------:R-:W-:Y:S01]  /*57d0*/  PRMT R137, R92, 0x8880, RZ ;  /* 0x000088805c897816 */ /* 0x000fe200000000ff */
[----:B------:R-:W-:Y:S01]  /*57e0*/  UPRMT UR5, UR37, 0x654, UR5 ;  /* 0x0000065425057896 */ /* 0x000fe20008000005 */
[----:B------:R-:W-:Y:S02]  /*57f0*/  SHF.R.S32.HI R88, RZ, 0x18, R91 ;  /* 0x00000018ff587819 */ /* 0x000fe4000001145b */
[C---:B------:R-:W-:Y:S01]  /*5800*/  PRMT R134, R93.reuse, 0x8880, RZ ;  /* 0x000088805d867816 */ /* 0x040fe200000000ff */
[C---:B---3--:R-:W-:Y:S01]  /*5810*/  IMAD R4, R78.reuse, R4, RZ ;  /* 0x000000044e047224 */ /* 0x048fe200078e02ff */
[----:B------:R-:W-:Y:S01]  /*5820*/  SHF.L.U32 R133, R93, 0x10, RZ ;  /* 0x000000105d857819 */ /* 0x000fe200000006ff */
[----:B------:R-:W-:Y:S01]  /*5830*/  IMAD R5, R78, R5, RZ ;  /* 0x000000054e057224 */ /* 0x000fe200078e02ff */
[----:B------:R-:W-:Y:S01]  /*5840*/  PRMT R131, R94, 0x8880, RZ ;  /* 0x000088805e837816 */ /* 0x000fe200000000ff */
[C---:B------:R-:W-:Y:S01]  /*5850*/  IMAD R6, R78.reuse, R6, RZ ;  /* 0x000000064e067224 */ /* 0x040fe200078e02ff */
[----:B------:R-:W-:Y:S01]  /*5860*/  SYNCS.ARRIVE.TRANS64.RED.A1T0 RZ, [UR5], RZ ;  /* 0x000000ffffff79a7 */ /* 0x000fe20008100405 */
[-C--:B------:R-:W-:Y:S01]  /*5870*/  IMAD R4, R81, R80.reuse, R4 ;  /* 0x0000005051047224 */ /* 0x080fe200078e0204 */
[----:B------:R-:W-:Y:S01]  /*5880*/  MOV R81, R145 ;  /* 0x0000009100517202 */ /* 0x000fe20000000f00 */
[----:B------:R-:W-:Y:S01]  /*5890*/  IMAD R7, R78, R7, RZ ;  /* 0x000000074e077224 */ /* 0x000fe200078e02ff */
[----:B------:R-:W-:Y:S01]  /*58a0*/  SHF.L.U32 R130, R94, 0x10, RZ ;  /* 0x000000105e827819 */ /* 0x000fe200000006ff */
[-C--:B------:R-:W-:Y:S01]  /*58b0*/  IMAD R5, R82, R80.reuse, R5 ;  /* 0x0000005052057224 */ /* 0x080fe200078e0205 */
[----:B------:R-:W-:Y:S01]  /*58c0*/  SHF.R.S32.HI R82, RZ, 0x18, R144 ;  /* 0x00000018ff527819 */ /* 0x000fe20000011490 */
[----:B------:R-:W-:Y:S01]  /*58d0*/  IMAD R6, R83, R80, R6 ;  /* 0x0000005053067224 */ /* 0x000fe200078e0206 */
[C---:B------:R-:W-:Y:S01]  /*58e0*/  PRMT R128, R95.reuse, 0x8880, RZ ;  /* 0x000088805f807816 */ /* 0x040fe200000000ff */
[----:B------:R-:W-:Y:S01]  /*58f0*/  IMAD R8, R78, R8, RZ ;  /* 0x000000084e087224 */ /* 0x000fe200078e02ff */
[----:B------:R-:W-:Y:S01]  /*5900*/  SHF.L.U32 R127, R95, 0x10, RZ ;  /* 0x000000105f7f7819 */ /* 0x000fe200000006ff */
[-C--:B------:R-:W-:Y:S01]  /*5910*/  IMAD R7, R84, R80.reuse, R7 ;  /* 0x0000005054077224 */ /* 0x080fe200078e0207 */
[----:B------:R-:W-:Y:S01]  /*5920*/  PRMT R125, R96, 0x8880, RZ ;  /* 0x00008880607d7816 */ /* 0x000fe200000000ff */
[----:B------:R-:W-:Y:S01]  /*5930*/  IMAD R9, R78, R9, RZ ;  /* 0x000000094e097224 */ /* 0x000fe200078e02ff */
[----:B------:R-:W-:Y:S01]  /*5940*/  SHF.L.U32 R124, R96, 0x10, RZ ;  /* 0x00000010607c7819 */ /* 0x000fe200000006ff */
[----:B------:R-:W-:Y:S01]  /*5950*/  IMAD R8, R81, R80, R8 ;  /* 0x0000005051087224 */ /* 0x000fe200078e0208 */
[----:B------:R-:W-:Y:S01]  /*5960*/  I2IP.S8.S32.SAT R148, R7, R6, RZ ;  /* 0x0000000607947239 */ /* 0x000fe200000014ff */
[C---:B------:R-:W-:Y:S01]  /*5970*/  IMAD R10, R78.reuse, R10, RZ ;  /* 0x0000000a4e0a7224 */ /* 0x040fe200078e02ff */
[----:B------:R-:W-:Y:S01]  /*5980*/  PRMT R122, R97, 0x8880, RZ ;  /* 0x00008880617a7816 */ /* 0x000fe200000000ff */
[----:B------:R-:W-:Y:S01]  /*5990*/  IMAD R11, R78, R11, RZ ;  /* 0x0000000b4e0b7224 */ /* 0x000fe200078e02ff */
[----:B------:R-:W-:Y:S01]  /*59a0*/  I2IP.S8.S32.SAT R148, R5, R4, R148 ;  /* 0x0000000405947239 */ /* 0x000fe20000001494 */
[----:B------:R-:W-:Y:S01]  /*59b0*/  IMAD R9, R82, R80, R9 ;  /* 0x0000005052097224 */ /* 0x000fe200078e0209 */
[----:B------:R-:W-:Y:S01]  /*59c0*/  SHF.R.S32.HI R82, RZ, 0x18, R141 ;  /* 0x00000018ff527819 */ /* 0x000fe2000001148d */
[----:B------:R-:W-:Y:S01]  /*59d0*/  IMAD R12, R78, R12, RZ ;  /* 0x0000000c4e0c7224 */ /* 0x000fe200078e02ff */
[C---:B------:R-:W-:Y:S01]  /*59e0*/  PRMT R119, R98.reuse, 0x8880, RZ ;  /* 0x0000888062777816 */ /* 0x040fe200000000ff */
[----:B------:R-:W-:Y:S01]  /*59f0*/  IMAD.MOV.U32 R83, RZ, RZ, R142 ;  /* 0x000000ffff537224 */ /* 0x000fe200078e008e */
[----:B------:R-:W-:Y:S01]  /*5a00*/  SHF.L.U32 R118, R98, 0x10, RZ ;  /* 0x0000001062767819 */ /* 0x000fe200000006ff */
[C---:B------:R-:W-:Y:S01]  /*5a10*/  IMAD R13, R78.reuse, R13, RZ ;  /* 0x0000000d4e0d7224 */ /* 0x040fe200078e02ff */
[C---:B------:R-:W-:Y:S01]  /*5a20*/  PRMT R116, R99.reuse, 0x8880, RZ ;  /* 0x0000888063747816 */ /* 0x040fe200000000ff */
[C---:B------:R-:W-:Y:S01]  /*5a30*/  IMAD R14, R78.reuse, R14, RZ ;  /* 0x0000000e4e0e7224 */ /* 0x040fe200078e02ff */
[----:B------:R-:W-:Y:S01]  /*5a40*/  SHF.L.U32 R115, R99, 0x10, RZ ;  /* 0x0000001063737819 */ /* 0x000fe200000006ff */
[----:B------:R-:W-:Y:S01]  /*5a50*/  IMAD R15, R78, R15, RZ ;  /* 0x0000000f4e0f7224 */ /* 0x000fe200078e02ff */
[----:B------:R-:W-:Y:S01]  /*5a60*/  PRMT R113, R100, 0x8880, RZ ;  /* 0x0000888064717816 */ /* 0x000fe200000000ff */
[----:B------:R-:W-:Y:S01]  /*5a70*/  IMAD R0, R78, R16, RZ ;  /* 0x000000104e007224 */ /* 0x000fe200078e02ff */
[----:B------:R-:W-:Y:S01]  /*5a80*/  SHF.L.U32 R112, R100, 0x10, RZ ;  /* 0x0000001064707819 */ /* 0x000fe200000006ff */
[C---:B------:R-:W-:Y:S01]  /*5a90*/  IMAD R2, R78.reuse, R17, RZ ;  /* 0x000000114e027224 */ /* 0x040fe200078e02ff */
[C---:B------:R-:W-:Y:S01]  /*5aa0*/  PRMT R110, R101.reuse, 0x8880, RZ ;  /* 0x00008880656e7816 */ /* 0x040fe200000000ff */
[C---:B------:R-:W-:Y:S01]  /*5ab0*/  IMAD R3, R78.reuse, R18, RZ ;  /* 0x000000124e037224 */ /* 0x040fe200078e02ff */
[----:B------:R-:W-:Y:S01]  /*5ac0*/  SHF.L.U32 R109, R101, 0x10, RZ ;  /* 0x00000010656d7819 */ /* 0x000fe200000006ff */
[----:B------:R-:W-:Y:S01]  /*5ad0*/  IMAD R19, R78, R19, RZ ;  /* 0x000000134e137224 */ /* 0x000fe200078e02ff */
[----:B------:R-:W-:Y:S01]  /*5ae0*/  PRMT R107, R102, 0x8880, RZ ;  /* 0x00008880666b7816 */ /* 0x000fe200000000ff */
[C---:B------:R-:W-:Y:S01]  /*5af0*/  IMAD R16, R78.reuse, R20, RZ ;  /* 0x000000144e107224 */ /* 0x040fe200078e02ff */
[----:B------:R-:W-:Y:S01]  /*5b00*/  PRMT R104, R103, 0x8880, RZ ;  /* 0x0000888067687816 */ /* 0x000fe200000000ff */
[C---:B------:R-:W-:Y:S01]  /*5b10*/  IMAD R17, R78.reuse, R21, RZ ;  /* 0x000000154e117224 */ /* 0x040fe200078e02ff */
[----:B------:R-:W-:Y:S01]  /*5b20*/  SHF.L.U32 R143, R89, 0x8, RZ ;  /* 0x00000008598f7819 */ /* 0x000fe200000006ff */
[C---:B------:R-:W-:Y:S01]  /*5b30*/  IMAD R18, R78.reuse, R22, RZ ;  /* 0x000000164e127224 */ /* 0x040fe200078e02ff */
[----:B------:R-:W-:Y:S01]  /*5b40*/  SHF.R.S32.HI R89, RZ, 0x18, R92 ;  /* 0x00000018ff597819 */ /* 0x000fe2000001145c */
[C---:B------:R-:W-:Y:S01]  /*5b50*/  IMAD R23, R78.reuse, R23, RZ ;  /* 0x000000174e177224 */ /* 0x040fe200078e02ff */
[----:B------:R-:W-:Y:S01]  /*5b60*/  SHF.R.S32.HI R81, RZ, 0x18, R143 ;  /* 0x00000018ff517819 */ /* 0x000fe2000001148f */
[----:B------:R-:W-:Y:S01]  /*5b70*/  IMAD R20, R78, R24, RZ ;  /* 0x000000184e147224 */ /* 0x000fe200078e02ff */
[----:B------:R-:W-:Y:S01]  /*5b80*/  SHF.L.U32 R87, R90, 0x8, RZ ;  /* 0x000000085a577819 */ /* 0x000fe200000006ff */
[----:B------:R-:W-:Y:S01]  /*5b90*/  IMAD R21, R78, R25, RZ ;  /* 0x000000194e157224 */ /* 0x000fe200078e02ff */
[----:B------:R-:W-:Y:S01]  /*5ba0*/  SHF.R.S32.HI R90, RZ, 0x18, R93 ;  /* 0x00000018ff5a7819 */ /* 0x000fe2000001145d */
[----:B------:R-:W-:Y:S01]  /*5bb0*/  IMAD R10, R81, R80, R10 ;  /* 0x00000050510a7224 */ /* 0x000fe200078e020a */
[----:B------:R-:W-:Y:S01]  /*5bc0*/  MOV R81, R140 ;  /* 0x0000008c00517202 */ /* 0x000fe20000000f00 */
[-C--:B------:R-:W-:Y:S01]  /*5bd0*/  IMAD R11, R85, R80.reuse, R11 ;  /* 0x00000050550b7224 */ /* 0x080fe200078e020b */
[----:B------:R-:W-:Y:S01]  /*5be0*/  SHF.R.S32.HI R87, RZ, 0x18, R87 ;  /* 0x00000018ff577819 */ /* 0x000fe20000011457 */
[-C--:B------:R-:W-:Y:S01]  /*5bf0*/  IMAD R12, R83, R80.reuse, R12 ;  /* 0x00000050530c7224 */ /* 0x080fe200078e020c */
[----:B------:R-:W-:Y:S01]  /*5c00*/  SHF.R.S32.HI R83, RZ, 0x18, R139 ;  /* 0x00000018ff537819 */ /* 0x000fe2000001148b */
[----:B------:R-:W-:Y:S01]  /*5c10*/  IMAD R13, R82, R80, R13 ;  /* 0x00000050520d7224 */ /* 0x000fe200078e020d */
[----:B------:R-:W-:Y:S01]  /*5c20*/  I2IP.S8.S32.SAT R149, R11, R10, RZ ;  /* 0x0000000a0b957239 */ /* 0x000fe200000014ff */
[-C--:B------:R-:W-:Y:S01]  /*5c30*/  IMAD R14, R87, R80.reuse, R14 ;  /* 0x00000050570e7224 */ /* 0x080fe200078e020e */
[----:B------:R-:W-:Y:S01]  /*5c40*/  SHF.R.S32.HI R82, RZ, 0x18, R136 ;  /* 0x00000018ff527819 */ /* 0x000fe20000011488 */
[----:B------:R-:W-:Y:S01]  /*5c50*/  IMAD R15, R86, R80, R15 ;  /* 0x00000050560f7224 */ /* 0x000fe200078e020f */
[----:B------:R-:W-:Y:S01]  /*5c60*/  I2IP.S8.S32.SAT R149, R9, R8, R149 ;  /* 0x0000000809957239 */ /* 0x000fe20000001495 */
[-C--:B------:R-:W-:Y:S01]  /*5c70*/  IMAD R0, R81, R80.reuse, R0 ;  /* 0x0000005051007224 */ /* 0x080fe200078e0200 */
[----:B------:R-:W-:Y:S01]  /*5c80*/  SHF.L.U32 R138, R91, 0x8, RZ ;  /* 0x000000085b8a7819 */ /* 0x000fe200000006ff */
[----:B------:R-:W-:Y:S01]  /*5c90*/  IMAD R2, R83, R80, R2 ;  /* 0x0000005053027224 */ /* 0x000fe200078e0202 */
[----:B------:R-:W-:Y:S01]  /*5ca0*/  I2IP.S8.S32.SAT R150, R15, R14, RZ ;  /* 0x0000000e0f967239 */ /* 0x000fe200000014ff */
[C---:B------:R-:W-:Y:S01]  /*5cb0*/  IMAD R22, R78.reuse, R26, RZ ;  /* 0x0000001a4e167224 */ /* 0x040fe200078e02ff */
[----:B------:R-:W-:Y:S01]  /*5cc0*/  MOV R83, R137 ;  /* 0x0000008900537202 */ /* 0x000fe20000000f00 */
[C---:B------:R-:W-:Y:S01]  /*5cd0*/  IMAD R27, R78.reuse, R27, RZ ;  /* 0x0000001b4e1b7224 */ /* 0x040fe200078e02ff */
[----:B------:R-:W-:Y:S01]  /*5ce0*/  I2IP.S8.S32.SAT R150, R13, R12, R150 ;  /* 0x0000000c0d967239 */ /* 0x000fe20000001496 */
[C---:B------:R-:W-:Y:S01]  /*5cf0*/  IMAD R24, R78.reuse, R28, RZ ;  /* 0x0000001c4e187224 */ /* 0x040fe200078e02ff */
[----:B------:R-:W-:Y:S01]  /*5d00*/  SHF.R.S32.HI R81, RZ, 0x18, R138 ;  /* 0x00000018ff517819 */ /* 0x000fe2000001148a */
[C---:B------:R-:W-:Y:S01]  /*5d10*/  IMAD R25, R78.reuse, R29, RZ ;  /* 0x0000001d4e197224 */ /* 0x040fe200078e02ff */
[----:B------:R-:W-:Y:S01]  /*5d20*/  SHF.R.S32.HI R91, RZ, 0x18, R94 ;  /* 0x00000018ff5b7819 */ /* 0x000fe2000001145e */
[----:B------:R-:W-:Y:S01]  /*5d30*/  IMAD R26, R78, R30, RZ ;  /* 0x0000001e4e1a7224 */ /* 0x000fe200078e02ff */
[----:B------:R-:W-:Y:S01]  /*5d40*/  SHF.R.S32.HI R94, RZ, 0x18, R97 ;  /* 0x00000018ff5e7819 */ /* 0x000fe20000011461 */
[-C--:B------:R-:W-:Y:S01]  /*5d50*/  IMAD R3, R81, R80.reuse, R3 ;  /* 0x0000005051037224 */ /* 0x080fe200078e0203 */
[----:B------:R-:W-:Y:S01]  /*5d60*/  SHF.L.U32 R135, R92, 0x8, RZ ;  /* 0x000000085c877819 */ /* 0x000fe200000006ff */
[----:B------:R-:W-:Y:S01]  /*5d70*/  IMAD R19, R88, R80, R19 ;  /* 0x0000005058137224 */ /* 0x000fe200078e0213 */
[----:B------:R-:W-:Y:S01]  /*5d80*/  MOV R81, R134 ;  /* 0x0000008600517202 */ /* 0x000fe20000000f00 */
[-C--:B------:R-:W-:Y:S01]  /*5d90*/  IMAD R16, R83, R80.reuse, R16 ;  /* 0x0000005053107224 */ /* 0x080fe200078e0210 */
[----:B------:R-:W-:Y:S01]  /*5da0*/  SHF.R.S32.HI R85, RZ, 0x18, R135 ;  /* 0x00000018ff557819 */ /* 0x000fe20000011487 */
[-C--:B------:R-:W-:Y:S01]  /*5db0*/  IMAD R17, R82, R80.reuse, R17 ;  /* 0x0000005052117224 */ /* 0x080fe200078e0211 */
[----:B------:R-:W-:Y:S01]  /*5dc0*/  I2IP.S8.S32.SAT R151, R19, R3, RZ ;  /* 0x0000000313977239 */ /* 0x000fe200000014ff */
[----:B------:R-:W-:Y:S01]  /*5dd0*/  IMAD R31, R78, R31, RZ ;  /* 0x0000001f4e1f7224 */ /* 0x000fe200078e02ff */
[----:B------:R-:W-:Y:S01]  /*5de0*/  SHF.R.S32.HI R82, RZ, 0x18, R133 ;  /* 0x00000018ff527819 */ /* 0x000fe20000011485 */
[-C--:B------:R-:W-:Y:S01]  /*5df0*/  IMAD R18, R85, R80.reuse, R18 ;  /* 0x0000005055127224 */ /* 0x080fe200078e0212 */
[----:B------:R-:W-:Y:S01]  /*5e00*/  SHF.L.U32 R132, R93, 0x8, RZ ;  /* 0x000000085d847819 */ /* 0x000fe200000006ff */
[----:B------:R-:W-:Y:S01]  /*5e10*/  IMAD R23, R89, R80, R23 ;  /* 0x0000005059177224 */ /* 0x000fe200078e0217 */
[----:B------:R-:W-:Y:S01]  /*5e20*/  I2IP.S8.S32.SAT R151, R2, R0, R151 ;  /* 0x0000000002977239 */ /* 0x000fe20000001497 */
[-C--:B------:R-:W-:Y:S01]  /*5e30*/  IMAD R20, R81, R80.reuse, R20 ;  /* 0x0000005051147224 */ /* 0x080fe200078e0214 */
[----:B------:R-:W-:Y:S01]  /*5e40*/  SHF.R.S32.HI R81, RZ, 0x18, R132 ;  /* 0x00000018ff517819 */ /* 0x000fe20000011484 */
[----:B------:R-:W-:Y:S01]  /*5e50*/  IMAD R21, R82, R80, R21 ;  /* 0x0000005052157224 */ /* 0x000fe200078e0215 */
[----:B------:R-:W-:Y:S01]  /*5e60*/  I2IP.S8.S32.SAT R160, R23, R18, RZ ;  /* 0x0000001217a07239 */ /* 0x000fe200000014ff */
[----:B------:R-:W-:Y:S01]  /*5e70*/  IMAD R28, R78, R32, RZ ;  /* 0x000000204e1c7224 */ /* 0x000fe200078e02ff */
[----:B------:R-:W-:Y:S01]  /*5e80*/  MOV R83, R131 ;  /* 0x0000008300537202 */ /* 0x000fe20000000f00 */
[-C--:B------:R-:W-:Y:S01]  /*5e90*/  IMAD R22, R81, R80.reuse, R22 ;  /* 0x0000005051167224 */ /* 0x080fe200078e0216 */
[----:B------:R-:W-:Y:S01]  /*5ea0*/  SHF.R.S32.HI R82, RZ, 0x18, R130 ;  /* 0x00000018ff527819 */ /* 0x000fe20000011482 */
[-C--:B------:R-:W-:Y:S01]  /*5eb0*/  IMAD R27, R90, R80.reuse, R27 ;  /* 0x000000505a1b7224 */ /* 0x080fe200078e021b */
[----:B------:R-:W-:Y:S01]  /*5ec0*/  SHF.R.S32.HI R85, RZ, 0x18, R129 ;  /* 0x00000018ff557819 */ /* 0x000fe20000011481 */
[-C--:B------:R-:W-:Y:S01]  /*5ed0*/  IMAD R24, R83, R80.reuse, R24 ;  /* 0x0000005053187224 */ /* 0x080fe200078e0218 */
[----:B------:R1:W-:Y:S01]  /*5ee0*/  STS.128 [R180+UR43+0x2200], R148 ;  /* 0x00220094b4007988 */ /* 0x0003e20008000c2b */
[-C--:B------:R-:W-:Y:S01]  /*5ef0*/  IMAD R25, R82, R80.reuse, R25 ;  /* 0x0000005052197224 */ /* 0x080fe200078e0219 */
[----:B------:R-:W-:Y:S01]  /*5f00*/  SHF.L.U32 R126, R95, 0x8, RZ ;  /* 0x000000085f7e7819 */ /* 0x000fe200000006ff */
[----:B------:R-:W-:Y:S01]  /*5f10*/  IMAD R26, R85, R80, R26 ;  /* 0x00000050551a7224 */ /* 0x000fe200078e021a */
[----:B------:R-:W-:Y:S01]  /*5f20*/  I2IP.S8.S32.SAT R160, R17, R16, R160 ;  /* 0x0000001011a07239 */ /* 0x000fe200000014a0 */
[----:B------:R-:W-:Y:S01]  /*5f30*/  IMAD.MOV.U32 R81, RZ, RZ, R128 ;  /* 0x000000ffff517224 */ /* 0x000fe200078e0080 */
[----:B------:R-:W-:Y:S01]  /*5f40*/  SHF.R.S32.HI R82, RZ, 0x18, R127 ;  /* 0x00000018ff527819 */ /* 0x000fe2000001147f */
[C---:B------:R-:W-:Y:S01]  /*5f50*/  IMAD R29, R78.reuse, R33, RZ ;  /* 0x000000214e1d7224 */ /* 0x040fe200078e02ff */
[----:B------:R-:W-:Y:S01]  /*5f60*/  I2IP.S8.S32.SAT R161, R27, R22, RZ ;  /* 0x000000161ba17239 */ /* 0x000fe200000014ff */
[----:B------:R-:W-:Y:S01]  /*5f70*/  IMAD R31, R91, R80, R31 ;  /* 0x000000505b1f7224 */ /* 0x000fe200078e021f */
[----:B------:R-:W-:Y:S01]  /*5f80*/  SHF.R.S32.HI R83, RZ, 0x18, R126 ;  /* 0x00000018ff537819 */ /* 0x000fe2000001147e */
[C---:B------:R-:W-:Y:S01]  /*5f90*/  IMAD R30, R78.reuse, R34, RZ ;  /* 0x000000224e1e7224 */ /* 0x040fe200078e02ff */
[----:B------:R-:W-:Y:S01]  /*5fa0*/  I2IP.S8.S32.SAT R161, R21, R20, R161 ;  /* 0x0000001415a17239 */ /* 0x000fe200000014a1 */
[----:B------:R-:W-:Y:S01]  /*5fb0*/  IMAD R28, R81, R80, R28 ;  /* 0x00000050511c7224 */ /* 0x000fe200078e021c */
[----:B------:R-:W-:Y:S01]  /*5fc0*/  SHF.R.S32.HI R92, RZ, 0x18, R95 ;  /* 0x00000018ff5c7819 */ /* 0x000fe2000001145f */
[----:B------:R-:W-:Y:S01]  /*5fd0*/  IMAD R35, R78, R35, RZ ;  /* 0x000000234e237224 */ /* 0x000fe200078e02ff */
[----:B------:R-:W-:Y:S01]  /*5fe0*/  I2IP.S8.S32.SAT R162, R31, R26, RZ ;  /* 0x0000001a1fa27239 */ /* 0x000fe200000014ff */
[----:B------:R-:W-:Y:S01]  /*5ff0*/  IMAD R29, R82, R80, R29 ;  /* 0x00000050521d7224 */ /* 0x000fe200078e021d */
[----:B------:R-:W-:Y:S01]  /*6000*/  MOV R81, R125 ;  /* 0x0000007d00517202 */ /* 0x000fe20000000f00 */
[----:B------:R-:W-:Y:S01]  /*6010*/  IMAD R32, R78, R36, RZ ;  /* 0x000000244e207224 */ /* 0x000fe200078e02ff */
[----:B------:R-:W-:Y:S01]  /*6020*/  I2IP.S8.S32.SAT R162, R25, R24, R162 ;  /* 0x0000001819a27239 */ /* 0x000fe200000014a2 */
[-C--:B------:R-:W-:Y:S01]  /*6030*/  IMAD R30, R83, R80.reuse, R30 ;  /* 0x00000050531e7224 */ /* 0x080fe200078e021e */
[----:B------:R-:W-:Y:S01]  /*6040*/  SHF.L.U32 R123, R96, 0x8, RZ ;  /* 0x00000008607b7819 */ /* 0x000fe200000006ff */
[----:B------:R-:W-:Y:S01]  /*6050*/  IMAD R35, R92, R80, R35 ;  /* 0x000000505c237224 */ /* 0x000fe200078e0223 */
[----:B------:R-:W-:Y:S01]  /*6060*/  SHF.R.S32.HI R82, RZ, 0x18, R124 ;  /* 0x00000018ff527819 */ /* 0x000fe2000001147c */
[C---:B------:R-:W-:Y:S01]  /*6070*/  IMAD R33, R78.reuse, R37, RZ ;  /* 0x000000254e217224 */ /* 0x040fe200078e02ff */
[----:B------:R-:W-:Y:S01]  /*6080*/  MOV R83, R122 ;  /* 0x0000007a00537202 */ /* 0x000fe20000000f00 */
[----:B------:R-:W-:Y:S01]  /*6090*/  IMAD R32, R81, R80, R32 ;  /* 0x0000005051207224 */ /* 0x000fe200078e0220 */
[----:B------:R-:W-:Y:S01]  /*60a0*/  SHF.R.S32.HI R81, RZ, 0x18, R123 ;  /* 0x00000018ff517819 */ /* 0x000fe2000001147b */
[C---:B------:R-:W-:Y:S01]  /*60b0*/  IMAD R34, R78.reuse, R38, RZ ;  /* 0x000000264e227224 */ /* 0x040fe200078e02ff */
[----:B------:R-:W-:Y:S01]  /*60c0*/  SHF.R.S32.HI R93, RZ, 0x18, R96 ;  /* 0x00000018ff5d7819 */ /* 0x000fe20000011460 */
[----:B------:R-:W-:Y:S01]  /*60d0*/  IMAD R39, R78, R39, RZ ;  /* 0x000000274e277224 */ /* 0x000fe200078e02ff */
[----:B------:R-:W-:Y:S01]  /*60e0*/  I2IP.S8.S32.SAT R163, R35, R30, RZ ;  /* 0x0000001e23a37239 */ /* 0x000fe200000014ff */
[----:B------:R-:W-:Y:S01]  /*60f0*/  IMAD R33, R82, R80, R33 ;  /* 0x0000005052217224 */ /* 0x000fe200078e0221 */
[----:B------:R-:W-:Y:S01]  /*6100*/  SHF.L.U32 R120, R97, 0x8, RZ ;  /* 0x0000000861787819 */ /* 0x000fe200000006ff */
[C---:B------:R-:W-:Y:S01]  /*6110*/  IMAD R36, R78.reuse, R40, RZ ;  /* 0x000000284e247224 */ /* 0x040fe200078e02ff */
[----:B------:R-:W-:Y:S01]  /*6120*/  I2IP.S8.S32.SAT R163, R29, R28, R163 ;  /* 0x0000001c1da37239 */ /* 0x000fe200000014a3 */
[-C--:B------:R-:W-:Y:S01]  /*6130*/  IMAD R34, R81, R80.reuse, R34 ;  /* 0x0000005051227224 */ /* 0x080fe200078e0222 */
[----:B------:R-:W-:Y:S01]  /*6140*/  SHF.R.S32.HI R82, RZ, 0x18, R121 ;  /* 0x00000018ff527819 */ /* 0x000fe20000011479 */
[C---:B------:R-:W-:Y:S01]  /*6150*/  IMAD R37, R78.reuse, R41, RZ ;  /* 0x000000294e257224 */ /* 0x040fe200078e02ff */
[----:B------:R-:W-:Y:S01]  /*6160*/  MOV R81, R119 ;  /* 0x0000007700517202 */ /* 0x000fe20000000f00 */
[----:B------:R-:W-:Y:S01]  /*6170*/  IMAD R39, R93, R80, R39 ;  /* 0x000000505d277224 */ /* 0x000fe200078e0227 */
[----:B------:R-:W-:Y:S01]  /*6180*/  SHF.R.S32.HI R85, RZ, 0x18, R120 ;  /* 0x00000018ff557819 */ /* 0x000fe20000011478 */
[C---:B------:R-:W-:Y:S01]  /*6190*/  IMAD R38, R78.reuse, R42, RZ ;  /* 0x0000002a4e267224 */ /* 0x040fe200078e02ff */
[----:B------:R1:W-:Y:S01]  /*61a0*/  STS.128 [R179+0x2200], R160 ;  /* 0x002200a0b3007388 */ /* 0x0003e20000000c00 */
[----:B------:R-:W-:Y:S01]  /*61b0*/  IMAD R36, R83, R80, R36 ;  /* 0x0000005053247224 */ /* 0x000fe200078e0224 */
[----:B------:R-:W-:Y:S01]  /*61c0*/  I2IP.S8.S32.SAT R172, R39, R34, RZ ;  /* 0x0000002227ac7239 */ /* 0x000fe200000014ff */
[----:B------:R-:W-:Y:S01]  /*61d0*/  IMAD R43, R78, R43, RZ ;  /* 0x0000002b4e2b7224 */ /* 0x000fe200078e02ff */
[----:B------:R-:W-:Y:S01]  /*61e0*/  MOV R83, R116 ;  /* 0x0000007400537202 */ /* 0x000fe20000000f00 */
[----:B------:R-:W-:Y:S01]  /*61f0*/  IMAD R37, R82, R80, R37 ;  /* 0x0000005052257224 */ /* 0x000fe200078e0225 */
[----:B------:R-:W-:Y:S01]  /*6200*/  I2IP.S8.S32.SAT R172, R33, R32, R172 ;  /* 0x0000002021ac7239 */ /* 0x000fe200000014ac */
[----:B------:R-:W-:Y:S01]  /*6210*/  IMAD R40, R78, R44, RZ ;  /* 0x0000002c4e287224 */ /* 0x000fe200078e02ff */
[----:B------:R-:W-:Y:S01]  /*6220*/  SHF.R.S32.HI R82, RZ, 0x18, R118 ;  /* 0x00000018ff527819 */ /* 0x000fe20000011476 */
[-C--:B------:R-:W-:Y:S01]  /*6230*/  IMAD R38, R85, R80.reuse, R38 ;  /* 0x0000005055267224 */ /* 0x080fe200078e0226 */
[----:B------:R-:W-:Y:S01]  /*6240*/  SHF.L.U32 R117, R98, 0x8, RZ ;  /* 0x0000000862757819 */ /* 0x000fe200000006ff */
[-C--:B------:R-:W-:Y:S01]  /*6250*/  IMAD R43, R94, R80.reuse, R43 ;  /* 0x000000505e2b7224 */ /* 0x080fe200078e022b */
[----:B------:R-:W-:Y:S01]  /*6260*/  SHF.R.S32.HI R95, RZ, 0x18, R98 ;  /* 0x00000018ff5f7819 */ /* 0x000fe20000011462 */
[C---:B------:R-:W-:Y:S01]  /*6270*/  IMAD R41, R78.reuse, R45, RZ ;  /* 0x0000002d4e297224 */ /* 0x040fe200078e02ff */
[----:B------:R-:W-:Y:S01]  /*6280*/  SHF.R.S32.HI R85, RZ, 0x18, R114 ;  /* 0x00000018ff557819 */ /* 0x000fe20000011472 */
[----:B------:R-:W-:Y:S01]  /*6290*/  IMAD R40, R81, R80, R40 ;  /* 0x0000005051287224 */ /* 0x000fe200078e0228 */
[----:B------:R-:W-:Y:S01]  /*62a0*/  SHF.R.S32.HI R81, RZ, 0x18, R117 ;  /* 0x00000018ff517819 */ /* 0x000fe20000011475 */
[C---:B------:R-:W-:Y:S01]  /*62b0*/  IMAD R42, R78.reuse, R46, RZ ;  /* 0x0000002e4e2a7224 */ /* 0x040fe200078e02ff */
[----:B------:R-:W-:Y:S01]  /*62c0*/  I2IP.S8.S32.SAT R173, R43, R38, RZ ;  /* 0x000000262bad7239 */ /* 0x000fe200000014ff */
[----:B------:R-:W-:Y:S01]  /*62d0*/  IMAD R47, R78, R47, RZ ;  /* 0x0000002f4e2f7224 */ /* 0x000fe200078e02ff */
[----:B------:R-:W-:Y:S01]  /*62e0*/  SHF.R.S32.HI R96, RZ, 0x18, R99 ;  /* 0x00000018ff607819 */ /* 0x000fe20000011463 */
[----:B------:R-:W-:Y:S01]  /*62f0*/  IMAD R41, R82, R80, R41 ;  /* 0x0000005052297224 */ /* 0x000fe200078e0229 */
[----:B------:R-:W-:Y:S01]  /*6300*/  I2IP.S8.S32.SAT R173, R37, R36, R173 ;  /* 0x0000002425ad7239 */ /* 0x000fe200000014ad */
[C---:B------:R-:W-:Y:S01]  /*6310*/  IMAD R44, R78.reuse, R48, RZ ;  /* 0x000000304e2c7224 */ /* 0x040fe200078e02ff */
[----:B------:R-:W-:Y:S01]  /*6320*/  SHF.R.S32.HI R82, RZ, 0x18, R115 ;  /* 0x00000018ff527819 */ /* 0x000fe20000011473 */
[-C--:B------:R-:W-:Y:S01]  /*6330*/  IMAD R42, R81, R80.reuse, R42 ;  /* 0x00000050512a7224 */ /* 0x080fe200078e022a */
[----:B------:R-:W-:Y:S01]  /*6340*/  SHF.R.S32.HI R97, RZ, 0x18, R100 ;  /* 0x00000018ff617819 */ /* 0x000fe20000011464 */
[C---:B------:R-:W-:Y:S01]  /*6350*/  IMAD R45, R78.reuse, R49, RZ ;  /* 0x000000314e2d7224 */ /* 0x040fe200078e02ff */
[----:B------:R-:W-:Y:S01]  /*6360*/  SHF.R.S32.HI R98, RZ, 0x18, R101 ;  /* 0x00000018ff627819 */ /* 0x000fe20000011465 */
[----:B------:R-:W-:Y:S01]  /*6370*/  IMAD R47, R95, R80, R47 ;  /* 0x000000505f2f7224 */ /* 0x000fe200078e022f */
[----:B------:R-:W-:Y:S01]  /*6380*/  SHF.R.S32.HI R99, RZ, 0x18, R102 ;  /* 0x00000018ff637819 */ /* 0x000fe20000011466 */
[----:B------:R-:W-:Y:S01]  /*6390*/  IMAD R46, R78, R50, RZ ;  /* 0x000000324e2e7224 */ /* 0x000fe200078e02ff */
[----:B------:R-:W-:Y:S01]  /*63a0*/  SHF.L.U32 R111, R100, 0x8, RZ ;  /* 0x00000008646f7819 */ /* 0x000fe200000006ff */
        /* <DEDUP_REMOVED lines=9> */
[----:B------:R-:W-:Y:S01]  /*6440*/  SHF.R.S32.HI R100, RZ, 0x18, R103 ;  /* 0x00000018ff647819 */ /* 0x000fe20000011467 */
[----:B------:R-:W-:Y:S01]  /*6450*/  IMAD.MOV.U32 R81, RZ, RZ, R113 ;  /* 0x000000ffff517224 */ /* 0x000fe200078e0071 */
[----:B------:R-:W-:Y:S01]  /*6460*/  SHF.L.U32 R108, R101, 0x8, RZ ;  /* 0x00000008656c7819 */ /* 0x000fe200000006ff */
[-C--:B------:R-:W-:Y:S01]  /*6470*/  IMAD R51, R96, R80.reuse, R51 ;  /* 0x0000005060337224 */ /* 0x080fe200078e0233 */
[----:B------:R-:W-:Y:S01]  /*6480*/  SHF.L.U32 R105, R102, 0x8, RZ ;  /* 0x0000000866697819 */ /* 0x000fe200000006ff */
[C---:B------:R-:W-:Y:S01]  /*6490*/  IMAD R49, R78.reuse, R53, RZ ;  /* 0x000000354e317224 */ /* 0x040fe200078e02ff */
[----:B------:R-:W-:Y:S01]  /*64a0*/  SHF.L.U32 R102, R103, 0x10, RZ ;  /* 0x0000001067667819 */ /* 0x000fe200000006ff */
[----:B------:R-:W-:Y:S01]  /*64b0*/  IMAD R48, R81, R80, R48 ;  /* 0x0000005051307224 */ /* 0x000fe200078e0230 */
[----:B------:R-:W-:Y:S01]  /*64c0*/  SHF.R.S32.HI R81, RZ, 0x18, R111 ;  /* 0x00000018ff517819 */ /* 0x000fe2000001146f */
[C---:B------:R-:W-:Y:S01]  /*64d0*/  IMAD R50, R78.reuse, R54, RZ ;  /* 0x000000364e327224 */ /* 0x040fe200078e02ff */
[----:B------:R-:W-:Y:S01]  /*64e0*/  I2IP.S8.S32.SAT R175, R51, R46, RZ ;  /* 0x0000002e33af7239 */ /* 0x000fe200000014ff */
[----:B------:R-:W-:Y:S01]  /*64f0*/  IMAD R55, R78, R55, RZ ;  /* 0x000000374e377224 */ /* 0x000fe200078e02ff */
[----:B------:R-:W-:Y:S01]  /*6500*/  SHF.L.U32 R101, R103, 0x8, RZ ;  /* 0x0000000867657819 */ /* 0x000fe200000006ff */
[----:B------:R-:W-:Y:S01]  /*6510*/  IMAD R49, R82, R80, R49 ;  /* 0x0000005052317224 */ /* 0x000fe200078e0231 */
[----:B------:R-:W-:Y:S01]  /*6520*/  I2IP.S8.S32.SAT R175, R45, R44, R175 ;  /* 0x0000002c2daf7239 */ /* 0x000fe200000014af */
[C---:B------:R-:W-:Y:S01]  /*6530*/  IMAD R52, R78.reuse, R56, RZ ;  /* 0x000000384e347224 */ /* 0x040fe200078e02ff */
[----:B------:R-:W-:Y:S01]  /*6540*/  SHF.R.S32.HI R82, RZ, 0x18, R109 ;  /* 0x00000018ff527819 */ /* 0x000fe2000001146d */
[-C--:B------:R-:W-:Y:S01]  /*6550*/  IMAD R50, R81, R80.reuse, R50 ;  /* 0x0000005051327224 */ /* 0x080fe200078e0232 */
[----:B------:R-:W-:Y:S01]  /*6560*/  SHF.R.S32.HI R81, RZ, 0x18, R108 ;  /* 0x00000018ff517819 */ /* 0x000fe2000001146c */
[C---:B------:R-:W-:Y:S01]  /*6570*/  IMAD R53, R78.reuse, R57, RZ ;  /* 0x000000394e357224 */ /* 0x040fe200078e02ff */
[----:B------:R1:W-:Y:S01]  /*6580*/  STS.128 [R178+0x2200], R172 ;  /* 0x002200acb2007388 */ /* 0x0003e20000000c00 */
[----:B------:R-:W-:Y:S02]  /*6590*/  IMAD R55, R97, R80, R55 ;  /* 0x0000005061377224 */ /* 0x000fe400078e0237 */
[C---:B------:R-:W-:Y:S02]  /*65a0*/  IMAD R54, R78.reuse, R58, RZ ;  /* 0x0000003a4e367224 */ /* 0x040fe400078e02ff */
[----:B------:R-:W-:Y:S01]  /*65b0*/  IMAD R52, R83, R80, R52 ;  /* 0x0000005053347224 */ /* 0x000fe200078e0234 */
[----:B------:R-:W-:Y:S01]  /*65c0*/  I2IP.S8.S32.SAT R192, R55, R50, RZ ;  /* 0x0000003237c07239 */ /* 0x000fe200000014ff */
[----:B------:R-:W-:Y:S01]  /*65d0*/  IMAD R59, R78, R59, RZ ;  /* 0x0000003b4e3b7224 */ /* 0x000fe200078e02ff */
[----:B------:R-:W-:Y:S01]  /*65e0*/  MOV R83, R107 ;  /* 0x0000006b00537202 */ /* 0x000fe20000000f00 */
[----:B------:R-:W-:Y:S01]  /*65f0*/  IMAD R53, R82, R80, R53 ;  /* 0x0000005052357224 */ /* 0x000fe200078e0235 */
[----:B------:R-:W-:Y:S01]  /*6600*/  I2IP.S8.S32.SAT R192, R49, R48, R192 ;  /* 0x0000003031c07239 */ /* 0x000fe200000014c0 */
[C---:B------:R-:W-:Y:S01]  /*6610*/  IMAD R56, R78.reuse, R60, RZ ;  /* 0x0000003c4e387224 */ /* 0x040fe200078e02ff */
[----:B------:R-:W-:Y:S01]  /*6620*/  SHF.R.S32.HI R82, RZ, 0x18, R106 ;  /* 0x00000018ff527819 */ /* 0x000fe2000001146a */
[-C--:B------:R-:W-:Y:S01]  /*6630*/  IMAD R54, R81, R80.reuse, R54 ;  /* 0x0000005051367224 */ /* 0x080fe200078e0236 */
[----:B------:R-:W-:Y:S01]  /*6640*/  SHF.R.S32.HI R81, RZ, 0x18, R105 ;  /* 0x00000018ff517819 */ /* 0x000fe20000011469 */
[----:B------:R-:W-:Y:S02]  /*6650*/  IMAD R57, R78, R61, RZ ;  /* 0x0000003d4e397224 */ /* 0x000fe400078e02ff */
[----:B------:R-:W-:Y:S02]  /*6660*/  IMAD R59, R98, R80, R59 ;  /* 0x00000050623b7224 */ /* 0x000fe400078e023b */
[C---:B------:R-:W-:Y:S02]  /*6670*/  IMAD R58, R78.reuse, R62, RZ ;  /* 0x0000003e4e3a7224 */ /* 0x040fe400078e02ff */
[----:B------:R-:W-:Y:S01]  /*6680*/  IMAD R56, R83, R80, R56 ;  /* 0x0000005053387224 */ /* 0x000fe200078e0238 */
[----:B------:R-:W-:Y:S01]  /*6690*/  I2IP.S8.S32.SAT R193, R59, R54, RZ ;  /* 0x000000363bc17239 */ /* 0x000fe200000014ff */
[----:B------:R-:W-:Y:S01]  /*66a0*/  IMAD R63, R78, R63, RZ ;  /* 0x0000003f4e3f7224 */ /* 0x000fe200078e02ff */
[----:B------:R-:W-:Y:S01]  /*66b0*/  MOV R83, R104 ;  /* 0x0000006800537202 */ /* 0x000fe20000000f00 */
[----:B------:R-:W-:Y:S01]  /*66c0*/  IMAD R57, R82, R80, R57 ;  /* 0x0000005052397224 */ /* 0x000fe200078e0239 */
[----:B------:R-:W-:Y:S01]  /*66d0*/  SHF.R.S32.HI R82, RZ, 0x18, R102 ;  /* 0x00000018ff527819 */ /* 0x000fe20000011466 */
[C---:B------:R-:W-:Y:S01]  /*66e0*/  IMAD R60, R78.reuse, R64, RZ ;  /* 0x000000404e3c7224 */ /* 0x040fe200078e02ff */
[----:B------:R-:W-:Y:S01]  /*66f0*/  I2IP.S8.S32.SAT R193, R53, R52, R193 ;  /* 0x0000003435c17239 */ /* 0x000fe200000014c1 */
[-C--:B------:R-:W-:Y:S01]  /*6700*/  IMAD R58, R81, R80.reuse, R58 ;  /* 0x00000050513a7224 */ /* 0x080fe200078e023a */
[----:B------:R-:W-:Y:S01]  /*6710*/  SHF.R.S32.HI R81, RZ, 0x18, R101 ;  /* 0x00000018ff517819 */ /* 0x000fe20000011465 */
[C---:B------:R-:W-:Y:S02]  /*6720*/  IMAD R61, R78.reuse, R65, RZ ;  /* 0x000000414e3d7224 */ /* 0x040fe400078e02ff */
[-C--:B------:R-:W-:Y:S02]  /*6730*/  IMAD R63, R99, R80.reuse, R63 ;  /* 0x00000050633f7224 */ /* 0x080fe400078e023f */
[----:B------:R-:W-:Y:S02]  /*6740*/  IMAD R60, R83, R80, R60 ;  /* 0x00000050533c7224 */ /* 0x000fe400078e023c */
[----:B------:R-:W-:Y:S01]  /*6750*/  IMAD R62, R78, R66, RZ ;  /* 0x000000424e3e7224 */ /* 0x000fe200078e02ff */
[----:B------:R-:W-:Y:S01]  /*6760*/  I2IP.S8.S32.SAT R194, R63, R58, RZ ;  /* 0x0000003a3fc27239 */ /* 0x000fe200000014ff */
[----:B------:R-:W-:Y:S02]  /*6770*/  IMAD R61, R82, R80, R61 ;  /* 0x00000050523d7224 */ /* 0x000fe400078e023d */
[----:B------:R-:W-:Y:S01]  /*6780*/  IMAD R67, R78, R67, RZ ;  /* 0x000000434e437224 */ /* 0x000fe200078e02ff */
[----:B------:R-:W-:Y:S01]  /*6790*/  I2IP.S8.S32.SAT R194, R57, R56, R194 ;  /* 0x0000003839c27239 */ /* 0x000fe200000014c2 */
[-C--:B------:R-:W-:Y:S02]  /*67a0*/  IMAD R62, R81, R80.reuse, R62 ;  /* 0x00000050513e7224 */ /* 0x080fe400078e023e */
[----:B------:R-:W-:Y:S05]  /*67b0*/  IMAD R67, R100, R80, R67 ;  /* 0x0000005064437224 */ /* 0x000fea00078e0243 */
[----:B------:R-:W-:Y:S04]  /*67c0*/  I2IP.S8.S32.SAT R189, R67, R62, RZ ;  /* 0x0000003e43bd7239 */ /* 0x000fe800000014ff */
[----:B------:R-:W-:Y:S02]  /*67d0*/  I2IP.S8.S32.SAT R195, R61, R60, R189 ;  /* 0x0000003c3dc37239 */ /* 0x000fe400000014bd */
[----:B------:R-:W-:Y:S03]  /*67e0*/  IADD3 R189, PT, PT, R76, 0x1, RZ ;  /* 0x000000014cbd7810 */ /* 0x000fe60007ffe0ff */
[----:B------:R1:W-:Y:S01]  /*67f0*/  STS.128 [R177+0x2200], R192 ;  /* 0x002200c0b1007388 */ /* 0x0003e20000000c00 */
[----:B------:R-:W-:Y:S01]  /*6800*/  @!PT LDS RZ, [RZ] ;  /* 0x00000000fffff984 */ /* 0x000fe20000000800 */
[----:B------:R-:W-:Y:S01]  /*6810*/  @!PT LDS RZ, [RZ] ;  /* 0x00000000fffff984 */ /* 0x000fe20000000800 */
[----:B------:R-:W-:Y:S01]  /*6820*/  @!PT LDS RZ, [RZ] ;  /* 0x00000000fffff984 */ /* 0x000fe20000000800 */
[----:B------:R-:W-:Y:S01]  /*6830*/  @!PT LDS RZ, [RZ] ;  /* 0x00000000fffff984 */ /* 0x000fe20000000800 */
[----:B------:R3:W-:Y:S07]  /*6840*/  MEMBAR.ALL.CTA ;  /* 0x0000000000007992 */ /* 0x0007ee0000008000 */
[----:B---3--:R-:W3:Y:S02]  /*6850*/  FENCE.VIEW.ASYNC.S ;  /* 0x00000000000073c6 */ /* 0x008ee40000000000 */
[----:B---3--:R-:W-:Y:S06]  /*6860*/  BAR.SYNC.DEFER_BLOCKING 0x1, 0x80 ;  /* 0x0042000000007b1d */ /* 0x008fec0000010000 */
[----:B------:R-:W-:Y:S05]  /*6870*/  @P0 BRA `(.L_x_94) ;  /* 0x0000000000340947 */ /* 0x000fea0003800000 */
[----:B------:R-:W-:Y:S01]  /*6880*/  UIADD3 UR12, UPT, UPT, UR43, 0x2200, URZ ;  /* 0x000022002b0c7890 */ /* 0x000fe2000fffe0ff */
[----:B------:R-:W-:Y:S01]  /*6890*/  R2UR UR9, R165 ;  /* 0x00000000a50972ca */ /* 0x000fe200000e0000 */
[----:B------:R-:W-:Y:S01]  /*68a0*/  UIADD3 UR10, UP0, UPT, UR46, 0x680, URZ ;  /* 0x000006802e0a7890 */ /* 0x000fe2000ff1e0ff */
[----:B------:R-:W-:Y:S01]  /*68b0*/  R2UR UR8, R167 ;  /* 0x00000000a70872ca */ /* 0x000fe200000e0000 */
[----:B------:R-:W-:Y:S02]  /*68c0*/  UMOV UR7, UR36 ;  /* 0x0000002400077c82 */ /* 0x000fe40008000000 */
[----:B------:R-:W-:Y:S01]  /*68d0*/  IMAD.U32 R186, RZ, RZ, UR12 ;  /* 0x0000000cffba7e24 */ /* 0x000fe2000f8e00ff */
[----:B------:R-:W-:Y:S04]  /*68e0*/  UIADD3.X UR11, UPT, UPT, URZ, UR47, URZ, UP0, !UPT ;  /* 0x0000002fff0b7290 */ /* 0x000fe800087fe4ff */
[----:B------:R-:W-:Y:S03]  /*68f0*/  R2UR UR4, R186 ;  /* 0x00000000ba0472ca */ /* 0x000fe600000e0000 */
[----:B------:R-:W-:Y:S02]  /*6900*/  USHF.L.U32 UR5, UR9, 0x6, URZ ;  /* 0x0000000609057899 */ /* 0x000fe400080006ff */
[----:B------:R-:W-:Y:S09]  /*6910*/  USHF.L.U32 UR6, UR8, 0x7, URZ ;  /* 0x0000000708067899 */ /* 0x000ff200080006ff */
[----:B------:R3:W-:Y:S01]  /*6920*/  UTMASTG.3D [UR4], [UR10] ;  /* 0x000000040a0073b5 */ /* 0x0007e20008010000 */
[----:B------:R0:W-:Y:S01]  /*6930*/  UTMACMDFLUSH ;  /* 0x00000000000079b7 */ /* 0x0001e20000000000 */
[----:B---3--:R-:W-:Y:S04]  /*6940*/  DEPBAR.LE SB0, 0x0 ;  /* 0x000080000000791a */ /* 0x008fe80000000000 */
.L_x_94:
[----:B------:R-:W-:Y:S05]  /*6950*/  BSYNC.RECONVERGENT B0 ;  /* 0x0000000000007941 */ /* 0x000fea0003800200 */
.L_x_93:
[----:B------:R-:W-:Y:S01]  /*6960*/  BAR.SYNC.DEFER_BLOCKING 0x1, 0x80 ;  /* 0x0042000000007b1d */ /* 0x000fe20000010000 */
[----:B------:R-:W-:Y:S01]  /*6970*/  ISETP.NE.AND P2, PT, R187, RZ, PT ;  /* 0x000000ffbb00720c */ /* 0x000fe20003f45270 */
[----:B------:R-:W-:Y:S01]  /*6980*/  IMAD.IADD R165, R75, 0x1, R164 ;  /* 0x000000014ba57824 */ /* 0x000fe200078e02a4 */
[----:B------:R-:W-:Y:S01]  /*6990*/  ISETP.NE.AND P0, PT, R188, 0x2, PT ;  /* 0x00000002bc00780c */ /* 0x000fe20003f05270 */
[----:B------:R-:W-:Y:S01]  /*69a0*/  IMAD.IADD R167, R77, 0x1, R166 ;  /* 0x000000014da77824 */ /* 0x000fe200078e02a6 */
[----:B------:R-:W-:Y:S02]  /*69b0*/  ISETP.NE.AND P1, PT, R189, 0x4, PT ;  /* 0x00000004bd00780c */ /* 0x000fe40003f25270 */
[----:B------:R-:W-:Y:S02]  /*69c0*/  SEL R3, RZ, 0x1, P0 ;  /* 0x00000001ff037807 */ /* 0x000fe40000000000 */
[----:B------:R-:W-:Y:S02]  /*69d0*/  SEL R0, RZ, 0x1, P1 ;  /* 0x00000001ff007807 */ /* 0x000fe40000800000 */
[----:B------:R-:W-:Y:S02]  /*69e0*/  LOP3.LUT R184, R184, R3, RZ, 0x3c, !PT ;  /* 0x00000003b8b87212 */ /* 0x000fe400078e3cff */
[----:B------:R-:W-:Y:S02]  /*69f0*/  LOP3.LUT R185, R185, R0, RZ, 0x3c, !PT ;  /* 0x00000000b9b97212 */ /* 0x000fe400078e3cff */
[----:B------:R-:W-:Y:S02]  /*6a00*/  @P2 R2UR UR36, R182 ;  /* 0x00000000b62422ca */ /* 0x000fe400000e0000 */
[----:B------:R-:W-:Y:S02]  /*6a10*/  SEL R188, R188, RZ, P0 ;  /* 0x000000ffbcbc7207 */ /* 0x000fe40000000000 */
[----:B------:R-:W-:Y:S01]  /*6a20*/  SEL R76, R189, RZ, P1 ;  /* 0x000000ffbd4c7207 */ /* 0x000fe20000800000 */
[----:B------:R-:W-:Y:S10]  /*6a30*/  @P2 BRA `(.L_x_95) ;  /* 0xffffffdc00342947 */ /* 0x000ff4000383ffff */
[----:B------:R-:W-:Y:S05]  /*6a40*/  EXIT ;  /* 0x000000000000794d */ /* 0x000fea0003800000 */
.L_x_19:
[----:B--2---:R2:W1:Y:S02]  /*6a50*/  SYNCS.PHASECHK.TRANS64.TRYWAIT P0, [R3+URZ+0xe0], R2 ;  /* 0x0000e002030075a7 */ /* 0x00446400080011ff */
[----:B-1----:R-:W-:Y:S05]  /*6a60*/  @!P0 NANOSLEEP.SYNCS 0x989680 ;  /* 0x009896800000895d */ /* 0x002fea0003900000 */
[----:B------:R-:W1:Y:S02]  /*6a70*/  @!P0 SYNCS.PHASECHK.TRANS64 P0, [R3+URZ+0xe0], R2 ;  /* 0x0000e002030085a7 */ /* 0x000e6400080010ff */
[----:B-1----:R-:W-:Y:S05]  /*6a80*/  @!P0 BRA `(.L_x_19) ;  /* 0xfffffffc00f08947 */ /* 0x002fea000383ffff */
[----:B------:R-:W-:Y:S05]  /*6a90*/  BRA `(.L_x_96) ;  /* 0xffffffa800c47947 */ /* 0x000fea000383ffff */
.L_x_22:
[----:B-1----:R-:W-:-:S07]  /*6aa0*/  MOV R2, UR33 ;  /* 0x0000002100027c02 */ /* 0x002fce0008000f00 */
.L_x_97:
[----:B-1----:R1:W2:Y:S02]  /*6ab0*/  SYNCS.PHASECHK.TRANS64.TRYWAIT P0, [R2+URZ+0x28], R5 ;  /* 0x00002805020075a7 */ /* 0x0022a400080011ff */
[----:B--2---:R-:W-:Y:S05]  /*6ac0*/  @!P0 NANOSLEEP.SYNCS 0x989680 ;  /* 0x009896800000895d */ /* 0x004fea0003900000 */
[----:B------:R-:W2:Y:S02]  /*6ad0*/  @!P0 SYNCS.PHASECHK.TRANS64 P0, [R2+URZ+0x28], R5 ;  /* 0x00002805020085a7 */ /* 0x000ea400080010ff */
[----:B--2---:R-:W-:Y:S05]  /*6ae0*/  @!P0 BRA `(.L_x_97) ;  /* 0xfffffffc00f08947 */ /* 0x004fea000383ffff */
[----:B------:R-:W-:Y:S05]  /*6af0*/  BRA `(.L_x_21) ;  /* 0xffffffac00147947 */ /* 0x000fea000383ffff */
.L_x_28:
[----:B-1----:R-:W-:-:S07]  /*6b00*/  MOV R2, UR17 ;  /* 0x0000001100027c02 */ /* 0x002fce0008000f00 */
.L_x_98:
[----:B-1----:R1:W2:Y:S02]  /*6b10*/  SYNCS.PHASECHK.TRANS64.TRYWAIT P0, [R2+URZ+0x28], R5 ;  /* 0x00002805020075a7 */ /* 0x0022a400080011ff */
[----:B--2---:R-:W-:Y:S05]  /*6b20*/  @!P0 NANOSLEEP.SYNCS 0x989680 ;  /* 0x009896800000895d */ /* 0x004fea0003900000 */
[----:B------:R-:W2:Y:S02]  /*6b30*/  @!P0 SYNCS.PHASECHK.TRANS64 P0, [R2+URZ+0x28], R5 ;  /* 0x00002805020085a7 */ /* 0x000ea400080010ff */
[----:B--2---:R-:W-:Y:S05]  /*6b40*/  @!P0 BRA `(.L_x_98) ;  /* 0xfffffffc00f08947 */ /* 0x004fea000383ffff */
[----:B------:R-:W-:Y:S05]  /*6b50*/  BRA `(.L_x_27) ;  /* 0xffffffac00bc7947 */ /* 0x000fea000383ffff */
.L_x_32:
[----:B-1----:R1:W2:Y:S02]  /*6b60*/  SYNCS.PHASECHK.TRANS64.TRYWAIT P0, [R2+URZ+0x70], R3 ;  /* 0x00007003020075a7 */ /* 0x0022a400080011ff */
[----:B--2---:R-:W-:Y:S05]  /*6b70*/  @!P0 NANOSLEEP.SYNCS 0x989680 ;  /* 0x009896800000895d */ /* 0x004fea0003900000 */
[----:B------:R-:W2:Y:S02]  /*6b80*/  @!P0 SYNCS.PHASECHK.TRANS64 P0, [R2+URZ+0x70], R3 ;  /* 0x00007003020085a7 */ /* 0x000ea400080010ff */
[----:B--2---:R-:W-:Y:S05]  /*6b90*/  @!P0 BRA `(.L_x_32) ;  /* 0xfffffffc00f08947 */ /* 0x004fea000383ffff */
[----:B------:R-:W-:Y:S05]  /*6ba0*/  BRA `(.L_x_99) ;  /* 0xffffffb0004c7947 */ /* 0x000fea000383ffff */
.L_x_36:
[----:B----4-:R-:W-:-:S07]  /*6bb0*/  MOV R0, UR5 ;  /* 0x0000000500007c02 */ /* 0x010fce0008000f00 */
.L_x_100:
[----:B-1----:R1:W2:Y:S02]  /*6bc0*/  SYNCS.PHASECHK.TRANS64.TRYWAIT P0, [R0+URZ], R3 ;  /* 0x00000003000075a7 */ /* 0x0022a400080011ff */
[----:B--2---:R-:W-:Y:S05]  /*6bd0*/  @!P0 NANOSLEEP.SYNCS 0x989680 ;  /* 0x009896800000895d */ /* 0x004fea0003900000 */
[----:B------:R-:W2:Y:S02]  /*6be0*/  @!P0 SYNCS.PHASECHK.TRANS64 P0, [R0+URZ], R3 ;  /* 0x00000003000085a7 */ /* 0x000ea400080010ff */
[----:B--2---:R-:W-:Y:S05]  /*6bf0*/  @!P0 BRA `(.L_x_100) ;  /* 0xfffffffc00f08947 */ /* 0x004fea000383ffff */
[----:B------:R-:W-:Y:S05]  /*6c00*/  BRA `(.L_x_101) ;  /* 0xffffffb400bc7947 */ /* 0x000fea000383ffff */
.L_x_37:
[----:B----4-:R-:W-:-:S07]  /*6c10*/  MOV R0, UR5 ;  /* 0x0000000500007c02 */ /* 0x010fce0008000f00 */
.L_x_102:
[----:B-1----:R1:W2:Y:S02]  /*6c20*/  SYNCS.PHASECHK.TRANS64.TRYWAIT P0, [R0+URZ], R3 ;  /* 0x00000003000075a7 */ /* 0x0022a400080011ff */
[----:B--2---:R-:W-:Y:S05]  /*6c30*/  @!P0 NANOSLEEP.SYNCS 0x989680 ;  /* 0x009896800000895d */ /* 0x004fea0003900000 */
[----:B------:R-:W2:Y:S02]  /*6c40*/  @!P0 SYNCS.PHASECHK.TRANS64 P0, [R0+URZ], R3 ;  /* 0x00000003000085a7 */ /* 0x000ea400080010ff */
[----:B--2---:R-:W-:Y:S05]  /*6c50*/  @!P0 BRA `(.L_x_102) ;  /* 0xfffffffc00f08947 */ /* 0x004fea000383ffff */
[----:B------:R-:W-:Y:S05]  /*6c60*/  BRA `(.L_x_103) ;  /* 0xffffffb400c87947 */ /* 0x000fea000383ffff */
.L_x_38:
[----:B----4-:R-:W-:-:S07]  /*6c70*/  MOV R0, UR5 ;  /* 0x0000000500007c02 */ /* 0x010fce0008000f00 */
.L_x_104:
[----:B-1----:R1:W2:Y:S02]  /*6c80*/  SYNCS.PHASECHK.TRANS64.TRYWAIT P0, [R0+URZ], R3 ;  /* 0x00000003000075a7 */ /* 0x0022a400080011ff */
[----:B--2---:R-:W-:Y:S05]  /*6c90*/  @!P0 NANOSLEEP.SYNCS 0x989680 ;  /* 0x009896800000895d */ /* 0x004fea0003900000 */
[----:B------:R-:W2:Y:S02]  /*6ca0*/  @!P0 SYNCS.PHASECHK.TRANS64 P0, [R0+URZ], R3 ;  /* 0x00000003000085a7 */ /* 0x000ea400080010ff */
[----:B--2---:R-:W-:Y:S05]  /*6cb0*/  @!P0 BRA `(.L_x_104) ;  /* 0xfffffffc00f08947 */ /* 0x004fea000383ffff */
[----:B------:R-:W-:Y:S05]  /*6cc0*/  BRA `(.L_x_105) ;  /* 0xffffffb400d47947 */ /* 0x000fea000383ffff */
.L_x_39:
[----:B----4-:R-:W-:-:S07]  /*6cd0*/  MOV R0, UR5 ;  /* 0x0000000500007c02 */ /* 0x010fce0008000f00 */
.L_x_106:
[----:B-1----:R1:W2:Y:S02]  /*6ce0*/  SYNCS.PHASECHK.TRANS64.TRYWAIT P0, [R0+URZ], R3 ;  /* 0x00000003000075a7 */ /* 0x0022a400080011ff */
[----:B--2---:R-:W-:Y:S05]  /*6cf0*/  @!P0 NANOSLEEP.SYNCS 0x989680 ;  /* 0x009896800000895d */ /* 0x004fea0003900000 */
[----:B------:R-:W2:Y:S02]  /*6d00*/  @!P0 SYNCS.PHASECHK.TRANS64 P0, [R0+URZ], R3 ;  /* 0x00000003000085a7 */ /* 0x000ea400080010ff */
[----:B--2---:R-:W-:Y:S05]  /*6d10*/  @!P0 BRA `(.L_x_106) ;  /* 0xfffffffc00f08947 */ /* 0x004fea000383ffff */
[----:B------:R-:W-:Y:S05]  /*6d20*/  BRA `(.L_x_107) ;  /* 0xffffffb400e07947 */ /* 0x000fea000383ffff */
.L_x_42:
[----:B-1----:R1:W2:Y:S02]  /*6d30*/  SYNCS.PHASECHK.TRANS64.TRYWAIT P0, [R0+URZ+0xd0], R5 ;  /* 0x0000d005000075a7 */ /* 0x0022a400080011ff */
[----:B--2---:R-:W-:Y:S05]  /*6d40*/  @!P0 NANOSLEEP.SYNCS 0x989680 ;  /* 0x009896800000895d */ /* 0x004fea0003900000 */
[----:B------:R-:W2:Y:S02]  /*6d50*/  @!P0 SYNCS.PHASECHK.TRANS64 P0, [R0+URZ+0xd0], R5 ;  /* 0x0000d005000085a7 */ /* 0x000ea400080010ff */
[----:B--2---:R-:W-:Y:S05]  /*6d60*/  @!P0 BRA `(.L_x_42) ;  /* 0xfffffffc00f08947 */ /* 0x004fea000383ffff */
[----:B------:R-:W-:Y:S05]  /*6d70*/  BRA `(.L_x_108) ;  /* 0xffffffb8003c7947 */ /* 0x000fea000383ffff */
.L_x_43:
[----:B------:R-:W-:-:S07]  /*6d80*/  MOV R0, UR5 ;  /* 0x0000000500007c02 */ /* 0x000fce0008000f00 */
.L_x_109:
[----:B-1----:R1:W2:Y:S02]  /*6d90*/  SYNCS.PHASECHK.TRANS64.TRYWAIT P0, [R0+URZ+0x80], R5 ;  /* 0x00008005000075a7 */ /* 0x0022a400080011ff */
[----:B--2---:R-:W-:Y:S05]  /*6da0*/  @!P0 NANOSLEEP.SYNCS 0x989680 ;  /* 0x009896800000895d */ /* 0x004fea0003900000 */
[----:B------:R-:W2:Y:S02]  /*6db0*/  @!P0 SYNCS.PHASECHK.TRANS64 P0, [R0+URZ+0x80], R5 ;  /* 0x00008005000085a7 */ /* 0x000ea400080010ff */
[----:B--2---:R-:W-:Y:S05]  /*6dc0*/  @!P0 BRA `(.L_x_109) ;  /* 0xfffffffc00f08947 */ /* 0x004fea000383ffff */
[----:B------:R-:W-:Y:S05]  /*6dd0*/  BRA `(.L_x_110) ;  /* 0xffffffb8004c7947 */ /* 0x000fea000383ffff */
.L_x_44:
[----:B-1----:R1:W2:Y:S02]  /*6de0*/  SYNCS.PHASECHK.TRANS64.TRYWAIT P1, [R0+URZ+0x70], R5 ;  /* 0x00007005000075a7 */ /* 0x0022a400080211ff */
[----:B--2---:R-:W-:Y:S05]  /*6df0*/  @!P1 NANOSLEEP.SYNCS 0x989680 ;  /* 0x009896800000995d */ /* 0x004fea0003900000 */
[----:B------:R-:W2:Y:S02]  /*6e00*/  @!P1 SYNCS.PHASECHK.TRANS64 P1, [R0+URZ+0x70], R5 ;  /* 0x00007005000095a7 */ /* 0x000ea400080210ff */
[----:B--2---:R-:W-:Y:S05]  /*6e10*/  @!P1 BRA `(.L_x_44) ;  /* 0xfffffffc00f09947 */ /* 0x004fea000383ffff */
[----:B------:R-:W-:Y:S05]  /*6e20*/  BRA `(.L_x_111) ;  /* 0xffffffb8007c7947 */ /* 0x000fea000383ffff */
.L_x_47:
[----:B------:R-:W-:-:S07]  /*6e30*/  MOV R0, UR5 ;  /* 0x0000000500007c02 */ /* 0x000fce0008000f00 */
.L_x_112:
[----:B-1----:R1:W2:Y:S02]  /*6e40*/  SYNCS.PHASECHK.TRANS64.TRYWAIT P0, [R0+URZ+0x80], R3 ;  /* 0x00008003000075a7 */ /* 0x0022a400080011ff */
[----:B--2---:R-:W-:Y:S05]  /*6e50*/  @!P0 NANOSLEEP.SYNCS 0x989680 ;  /* 0x009896800000895d */ /* 0x004fea0003900000 */
[----:B------:R-:W2:Y:S02]  /*6e60*/  @!P0 SYNCS.PHASECHK.TRANS64 P0, [R0+URZ+0x80], R3 ;  /* 0x00008003000085a7 */ /* 0x000ea400080010ff */
[----:B--2---:R-:W-:Y:S05]  /*6e70*/  @!P0 BRA `(.L_x_112) ;  /* 0xfffffffc00f08947 */ /* 0x004fea000383ffff */
[----:B------:R-:W-:Y:S05]  /*6e80*/  BRA `(.L_x_46) ;  /* 0xffffffb800d07947 */ /* 0x000fea000383ffff */
.L_x_54:
[----:B-1----:R1:W2:Y:S02]  /*6e90*/  SYNCS.PHASECHK.TRANS64.TRYWAIT P1, [R0+URZ+0x70], R5 ;  /* 0x00007005000075a7 */ /* 0x0022a400080211ff */
[----:B--2---:R-:W-:Y:S05]  /*6ea0*/  @!P1 NANOSLEEP.SYNCS 0x989680 ;  /* 0x009896800000995d */ /* 0x004fea0003900000 */
[----:B------:R-:W2:Y:S02]  /*6eb0*/  @!P1 SYNCS.PHASECHK.TRANS64 P1, [R0+URZ+0x70], R5 ;  /* 0x00007005000095a7 */ /* 0x000ea400080210ff */
[----:B--2---:R-:W-:Y:S05]  /*6ec0*/  @!P1 BRA `(.L_x_54) ;  /* 0xfffffffc00f09947 */ /* 0x004fea000383ffff */
[----:B------:R-:W-:Y:S05]  /*6ed0*/  BRA `(.L_x_113) ;  /* 0xffffffc000307947 */ /* 0x000fea000383ffff */
.L_x_55:
[----:B------:R-:W-:-:S07]  /*6ee0*/  MOV R3, UR8 ;  /* 0x0000000800037c02 */ /* 0x000fce0008000f00 */
.L_x_114:
[----:B-1----:R1:W2:Y:S02]  /*6ef0*/  SYNCS.PHASECHK.TRANS64.TRYWAIT P0, [R3+URZ+0xb0], R0 ;  /* 0x0000b000030075a7 */ /* 0x0022a400080011ff */
[----:B--2---:R-:W-:Y:S05]  /*6f00*/  @!P0 NANOSLEEP.SYNCS 0x989680 ;  /* 0x009896800000895d */ /* 0x004fea0003900000 */
[----:B------:R-:W2:Y:S02]  /*6f10*/  @!P0 SYNCS.PHASECHK.TRANS64 P0, [R3+URZ+0xb0], R0 ;  /* 0x0000b000030085a7 */ /* 0x000ea400080010ff */
[----:B--2---:R-:W-:Y:S05]  /*6f20*/  @!P0 BRA `(.L_x_114) ;  /* 0xfffffffc00f08947 */ /* 0x004fea000383ffff */
[----:B------:R-:W-:Y:S05]  /*6f30*/  BRA `(.L_x_115) ;  /* 0xffffffc000687947 */ /* 0x000fea000383ffff */
.L_x_58:
[----:B------:R-:W-:Y:S07]  /*6f40*/  MOV R0, UR7 ;  /* 0x0000000700007c02 */ /* 0x000fee0008000f00 */
.L_x_116:
[----:B-1----:R1:W2:Y:S02]  /*6f50*/  SYNCS.PHASECHK.TRANS64.TRYWAIT P0, [R0+URZ], R3 ;  /* 0x00000003000075a7 */ /* 0x0022a400080011ff */
[----:B--2---:R-:W-:Y:S05]  /*6f60*/  @!P0 NANOSLEEP.SYNCS 0x989680 ;  /* 0x009896800000895d */ /* 0x004fea0003900000 */
[----:B------:R-:W2:Y:S02]  /*6f70*/  @!P0 SYNCS.PHASECHK.TRANS64 P0, [R0+URZ], R3 ;  /* 0x00000003000085a7 */ /* 0x000ea400080010ff */
[----:B--2---:R-:W-:Y:S05]  /*6f80*/  @!P0 BRA `(.L_x_116) ;  /* 0xfffffffc00f08947 */ /* 0x004fea000383ffff */
[----:B------:R-:W-:Y:S05]  /*6f90*/  BRA `(.L_x_57) ;  /* 0xffffffc000847947 */ /* 0x000fea000383ffff */
.L_x_61:
[----:B------:R-:W-:-:S07]  /*6fa0*/  MOV R0, UR5 ;  /* 0x0000000500007c02 */ /* 0x000fce0008000f00 */
.L_x_117:
[----:B--2---:R2:W3:Y:S02]  /*6fb0*/  SYNCS.PHASECHK.TRANS64.TRYWAIT P0, [R0+URZ], R3 ;  /* 0x00000003000075a7 */ /* 0x0044e400080011ff */
[----:B---3--:R-:W-:Y:S05]  /*6fc0*/  @!P0 NANOSLEEP.SYNCS 0x989680 ;  /* 0x009896800000895d */ /* 0x008fea0003900000 */
[----:B------:R-:W3:Y:S02]  /*6fd0*/  @!P0 SYNCS.PHASECHK.TRANS64 P0, [R0+URZ], R3 ;  /* 0x00000003000085a7 */ /* 0x000ee400080010ff */
[----:B---3--:R-:W-:Y:S05]  /*6fe0*/  @!P0 BRA `(.L_x_117) ;  /* 0xfffffffc00f08947 */ /* 0x008fea000383ffff */
[----:B------:R-:W-:Y:S05]  /*6ff0*/  BRA `(.L_x_118) ;  /* 0xffffffc400387947 */ /* 0x000fea000383ffff */
.L_x_62:
[----:B------:R-:W-:-:S07]  /*7000*/  MOV R0, UR5 ;  /* 0x0000000500007c02 */ /* 0x000fce0008000f00 */
.L_x_119:
[----:B-1----:R1:W2:Y:S02]  /*7010*/  SYNCS.PHASECHK.TRANS64.TRYWAIT P0, [R0+URZ], R3 ;  /* 0x00000003000075a7 */ /* 0x0022a400080011ff */
[----:B--2---:R-:W-:Y:S05]  /*7020*/  @!P0 NANOSLEEP.SYNCS 0x989680 ;  /* 0x009896800000895d */ /* 0x004fea0003900000 */
[----:B------:R-:W2:Y:S02]  /*7030*/  @!P0 SYNCS.PHASECHK.TRANS64 P0, [R0+URZ], R3 ;  /* 0x00000003000085a7 */ /* 0x000ea400080010ff */
[----:B--2---:R-:W-:Y:S05]  /*7040*/  @!P0 BRA `(.L_x_119) ;  /* 0xfffffffc00f08947 */ /* 0x004fea000383ffff */
[----:B------:R-:W-:Y:S05]  /*7050*/  BRA `(.L_x_120) ;  /* 0xffffffc400447947 */ /* 0x000fea000383ffff */
.L_x_63:
[----:B------:R-:W-:-:S07]  /*7060*/  MOV R0, UR5 ;  /* 0x0000000500007c02 */ /* 0x000fce0008000f00 */
.L_x_121:
[----:B-1----:R1:W2:Y:S02]  /*7070*/  SYNCS.PHASECHK.TRANS64.TRYWAIT P0, [R0+URZ], R3 ;  /* 0x00000003000075a7 */ /* 0x0022a400080011ff */
[----:B--2---:R-:W-:Y:S05]  /*7080*/  @!P0 NANOSLEEP.SYNCS 0x989680 ;  /* 0x009896800000895d */ /* 0x004fea0003900000 */
[----:B------:R-:W2:Y:S02]  /*7090*/  @!P0 SYNCS.PHASECHK.TRANS64 P0, [R0+URZ], R3 ;  /* 0x00000003000085a7 */ /* 0x000ea400080010ff */
[----:B--2---:R-:W-:Y:S05]  /*70a0*/  @!P0 BRA `(.L_x_121) ;  /* 0xfffffffc00f08947 */ /* 0x004fea000383ffff */
[----:B------:R-:W-:Y:S05]  /*70b0*/  BRA `(.L_x_122) ;  /* 0xffffffc400507947 */ /* 0x000fea000383ffff */
.L_x_64:
[----:B------:R-:W-:-:S07]  /*70c0*/  MOV R0, UR7 ;  /* 0x0000000700007c02 */ /* 0x000fce0008000f00 */
.L_x_123:
[----:B-1----:R1:W2:Y:S02]  /*70d0*/  SYNCS.PHASECHK.TRANS64.TRYWAIT P0, [R0+URZ], R3 ;  /* 0x00000003000075a7 */ /* 0x0022a400080011ff */
[----:B--2---:R-:W-:Y:S05]  /*70e0*/  @!P0 NANOSLEEP.SYNCS 0x989680 ;  /* 0x009896800000895d */ /* 0x004fea0003900000 */
[----:B------:R-:W2:Y:S02]  /*70f0*/  @!P0 SYNCS.PHASECHK.TRANS64 P0, [R0+URZ], R3 ;  /* 0x00000003000085a7 */ /* 0x000ea400080010ff */
[----:B--2---:R-:W-:Y:S05]  /*7100*/  @!P0 BRA `(.L_x_123) ;  /* 0xfffffffc00f08947 */ /* 0x004fea000383ffff */
[----:B------:R-:W-:Y:S05]  /*7110*/  BRA `(.L_x_124) ;  /* 0xffffffc4005c7947 */ /* 0x000fea000383ffff */
.L_x_69:
[----:B---3--:R3:W1:Y:S02]  /*7120*/  SYNCS.PHASECHK.TRANS64.TRYWAIT P0, [R0+URZ+0x70], R3 ;  /* 0x00007003000075a7 */ /* 0x00866400080011ff */
[----:B-1----:R-:W-:Y:S05]  /*7130*/  @!P0 NANOSLEEP.SYNCS 0x989680 ;  /* 0x009896800000895d */ /* 0x002fea0003900000 */
[----:B------:R-:W1:Y:S02]  /*7140*/  @!P0 SYNCS.PHASECHK.TRANS64 P0, [R0+URZ+0x70], R3 ;  /* 0x00007003000085a7 */ /* 0x000e6400080010ff */
[----:B-1----:R-:W-:Y:S05]  /*7150*/  @!P0 BRA `(.L_x_69) ;  /* 0xfffffffc00f08947 */ /* 0x002fea000383ffff */
[----:B------:R-:W-:Y:S05]  /*7160*/  BRA `(.L_x_125) ;  /* 0xffffffc800587947 */ /* 0x000fea000383ffff */
.L_x_72:
[----:B------:R-:W-:Y:S07]  /*7170*/  MOV R0, UR6 ;  /* 0x0000000600007c02 */ /* 0x000fee0008000f00 */
.L_x_126:
[----:B-1----:R1:W3:Y:S02]  /*7180*/  SYNCS.PHASECHK.TRANS64.TRYWAIT P0, [R0+URZ+0x68], R3 ;  /* 0x00006803000075a7 */ /* 0x0022e400080011ff */
[----:B---3--:R-:W-:Y:S05]  /*7190*/  @!P0 NANOSLEEP.SYNCS 0x989680 ;  /* 0x009896800000895d */ /* 0x008fea0003900000 */
[----:B------:R-:W3:Y:S02]  /*71a0*/  @!P0 SYNCS.PHASECHK.TRANS64 P0, [R0+URZ+0x68], R3 ;  /* 0x00006803000085a7 */ /* 0x000ee400080010ff */
[----:B---3--:R-:W-:Y:S05]  /*71b0*/  @!P0 BRA `(.L_x_126) ;  /* 0xfffffffc00f08947 */ /* 0x008fea000383ffff */
[----:B------:R-:W-:Y:S05]  /*71c0*/  BRA `(.L_x_71) ;  /* 0xffffffcc00447947 */ /* 0x000fea000383ffff */
.L_x_75:
[----:B------:R-:W-:Y:S07]  /*71d0*/  MOV R3, UR6 ;  /* 0x0000000600037c02 */ /* 0x000fee0008000f00 */
.L_x_127:
[----:B-1----:R1:W2:Y:S02]  /*71e0*/  SYNCS.PHASECHK.TRANS64.TRYWAIT P2, [R3+URZ+0x58], R26 ;  /* 0x0000581a030075a7 */ /* 0x0022a400080411ff */
[----:B--2---:R-:W-:Y:S05]  /*71f0*/  @!P2 NANOSLEEP.SYNCS 0x989680 ;  /* 0x009896800000a95d */ /* 0x004fea0003900000 */
[----:B------:R-:W2:Y:S02]  /*7200*/  @!P2 SYNCS.PHASECHK.TRANS64 P2, [R3+URZ+0x58], R26 ;  /* 0x0000581a0300a5a7 */ /* 0x000ea400080410ff */
[----:B--2---:R-:W-:Y:S05]  /*7210*/  @!P2 BRA `(.L_x_127) ;  /* 0xfffffffc00f0a947 */ /* 0x004fea000383ffff */
[----:B------:R-:W-:Y:S05]  /*7220*/  BRA `(.L_x_128) ;  /* 0xffffffcc00d87947 */ /* 0x000fea000383ffff */
.L_x_78:
[----:B--2---:R2:W4:Y:S02]  /*7230*/  SYNCS.PHASECHK.TRANS64.TRYWAIT P0, [R0+URZ+0x70], R3 ;  /* 0x00007003000075a7 */ /* 0x00452400080011ff */
[----:B----4-:R-:W-:Y:S05]  /*7240*/  @!P0 NANOSLEEP.SYNCS 0x989680 ;  /* 0x009896800000895d */ /* 0x010fea0003900000 */
[----:B------:R-:W4:Y:S02]  /*7250*/  @!P0 SYNCS.PHASECHK.TRANS64 P0, [R0+URZ+0x70], R3 ;  /* 0x00007003000085a7 */ /* 0x000f2400080010ff */
[----:B----4-:R-:W-:Y:S05]  /*7260*/  @!P0 BRA `(.L_x_78) ;  /* 0xfffffffc00f08947 */ /* 0x010fea000383ffff */
[----:B------:R-:W-:Y:S05]  /*7270*/  BRA `(.L_x_129) ;  /* 0xffffffd400387947 */ /* 0x000fea000383ffff */
.L_x_89:
[----:B-1----:R-:W-:Y:S04]  /*7280*/  MOV R0, UR43 ;  /* 0x0000002b00007c02 */ /* 0x002fe80008000f00 */
[----:B------:R1:W2:Y:S03]  /*7290*/  SYNCS.PHASECHK.TRANS64.TRYWAIT P1, [R0+URZ+0x50], R3 ;  /* 0x00005003000075a7 */ /* 0x0002a600080211ff */
[----:B--2---:R-:W-:Y:S05]  /*72a0*/  @!P1 NANOSLEEP.SYNCS 0x989680 ;  /* 0x009896800000995d */ /* 0x004fea0003900000 */
[----:B------:R-:W2:Y:S02]  /*72b0*/  @!P1 SYNCS.PHASECHK.TRANS64 P1, [R0+URZ+0x50], R3 ;  /* 0x00005003000095a7 */ /* 0x000ea400080210ff */
[----:B--2---:R-:W-:Y:S05]  /*72c0*/  @!P1 BRA `(.L_x_89) ;  /* 0xfffffffc00ec9947 */ /* 0x004fea000383ffff */
[----:B------:R-:W-:Y:S05]  /*72d0*/  BRA `(.L_x_88) ;  /* 0xffffffe000347947 */ /* 0x000fea000383ffff */
.L_x_91:
[----:B------:R1:W1:Y:S02]  /*72e0*/  SYNCS.PHASECHK.TRANS64.TRYWAIT P1, [R148+URZ+0x90], R5 ;  /* 0x00009005940075a7 */ /* 0x00026400080211ff */
[----:B-1----:R-:W-:Y:S05]  /*72f0*/  @!P1 NANOSLEEP.SYNCS 0x989680 ;  /* 0x009896800000995d */ /* 0x002fea0003900000 */
[----:B------:R-:W1:Y:S02]  /*7300*/  @!P1 SYNCS.PHASECHK.TRANS64 P1, [R148+URZ+0x90], R5 ;  /* 0x00009005940095a7 */ /* 0x000e6400080210ff */
[----:B-1----:R-:W-:Y:S05]  /*7310*/  @!P1 BRA `(.L_x_91) ;  /* 0xfffffffc00f09947 */ /* 0x002fea000383ffff */
[----:B------:R-:W-:Y:S05]  /*7320*/  BRA `(.L_x_90) ;  /* 0xffffffe000787947 */ /* 0x000fea000383ffff */
        .weak           $__internal_0_$__cuda_sm10x_tcgen05_guardrail_trap_col_being_dealloced_not_returned_by_alloc
        .type           $__internal_0_$__cuda_sm10x_tcgen05_guardrail_trap_col_being_dealloced_not_returned_by_alloc,@function
        .size           $__internal_0_$__cuda_sm10x_tcgen05_guardrail_trap_col_being_dealloced_not_returned_by_alloc,($__internal_1_$__cuda_sm10x_tcgen05_guardrail_trap_phase_invalid_during_alloc - $__internal_0_$__cuda_sm10x_tcgen05_guardrail_trap_col_being_dealloced_not_returned_by_alloc)
$__internal_0_$__cuda_sm10x_tcgen05_guardrail_trap_col_being_dealloced_not_returned_by_alloc:
[----:B------:R-:W-:Y:S05]  /*7330*/  BPT.TRAP 0x1 ;  /* 0x000000040000795c */ /* 0x000fea0000300000 */
[----:B------:R-:W-:-:S04]  /*7340*/  HFMA2 R3, -RZ, RZ, 0, 0 ;  /* 0x00000000ff037431 */ /* 0x000fc800000001ff */
[----:B------:R-:W-:Y:S05]  /*7350*/  RET.REL.NODEC R2 `(_ZN7cutlass13device_kernelINS_4gemm6kernel13GemmUniversalIN4cute5tupleIJiiiiEEENS1_10collective13CollectiveMmaINS1_35MainloopSm100TmaUmmaWarpSpecializedILi5ELi2ELi4ENS5_IJNS4_1CILi1EEESB_SB_EEEEENS5_IJNSA_ILi128EEENSA_ILi64EEESF_EEEaNS5_IJlSB_lEEEaSH_NS4_8TiledMMAINS4_8MMA_AtomIJNS4_15SM100_MMA_S8_SSIaaiLi128ELi64ELNS4_4UMMA5MajorE0ELSM_0ELNSL_8SaturateE0EEEEEENS4_6LayoutISC_NS5_IJNSA_ILi0EEESR_SR_EEEEENS5_IJNS4_10UnderscoreESU_SU_EEEEENS4_13SM90_TMA_LOADENS4_14ComposedLayoutINS4_7SwizzleILi2ELi4ELi3EEENS4_18smem_ptr_flag_bitsILi8EEENSQ_INS5_IJNSA_ILi8EEESF_EEENS5_IJSF_SB_EEEEEEEvNS4_8identityESX_S17_vS18_EENS_8epilogue10collective18CollectiveEpilogueINS1A_23Sm100TmaWarpSpecializedILi1ELi1ELi64ELb0ELb0EEEJSG_NS5_IJNSQ_ISE_SB_EENSQ_ISF_SB_EEEEEaSH_aSH_NS1A_6fusion15FusionCallbacksIS1E_NS1I_17LinearCombinationIaiaiLNS_15FloatRoundStyleE2EEESG_S1H_JEEENS4_5SM1004TMEM4LOAD26SM100_TMEM_LOAD_32dp32b64xESX_S17_NS4_39AutoVectorizingCopyWithAssumedAlignmentILi128EEENS4_14SM90_TMA_STOREES17_S1T_S1T_EEEvvEEEEvNT_6ParamsE) ;  /* 0xffffff8c02287950 */ /* 0x000fea0003c3ffff */
        .weak           $__internal_1_$__cuda_sm10x_tcgen05_guardrail_trap_phase_invalid_during_alloc
        .type           $__internal_1_$__cuda_sm10x_tcgen05_guardrail_trap_phase_invalid_during_alloc,@function
        .size           $__internal_1_$__cuda_sm10x_tcgen05_guardrail_trap_phase_invalid_during_alloc,($__internal_2_$__cuda_sm10x_tcgen05_guardrail_trap_unallocated_columns_being_dealloced - $__internal_1_$__cuda_sm10x_tcgen05_guardrail_trap_phase_invalid_during_alloc)
$__internal_1_$__cuda_sm10x_tcgen05_guardrail_trap_phase_invalid_during_alloc:
[----:B------:R-:W-:Y:S05]  /*7360*/  BPT.TRAP 0x1 ;  /* 0x000000040000795c */ /* 0x000fea0000300000 */
[----:B------:R-:W-:-:S04]  /*7370*/  MOV R3, 0x0 ;  /* 0x0000000000037802 */ /* 0x000fc80000000f00 */
[----:B------:R-:W-:Y:S05]  /*7380*/  RET.REL.NODEC R2 `(_ZN7cutlass13device_kernelINS_4gemm6kernel13GemmUniversalIN4cute5tupleIJiiiiEEENS1_10collective13CollectiveMmaINS1_35MainloopSm100TmaUmmaWarpSpecializedILi5ELi2ELi4ENS5_IJNS4_1CILi1EEESB_SB_EEEEENS5_IJNSA_ILi128EEENSA_ILi64EEESF_EEEaNS5_IJlSB_lEEEaSH_NS4_8TiledMMAINS4_8MMA_AtomIJNS4_15SM100_MMA_S8_SSIaaiLi128ELi64ELNS4_4UMMA5MajorE0ELSM_0ELNSL_8SaturateE0EEEEEENS4_6LayoutISC_NS5_IJNSA_ILi0EEESR_SR_EEEEENS5_IJNS4_10UnderscoreESU_SU_EEEEENS4_13SM90_TMA_LOADENS4_14ComposedLayoutINS4_7SwizzleILi2ELi4ELi3EEENS4_18smem_ptr_flag_bitsILi8EEENSQ_INS5_IJNSA_ILi8EEESF_EEENS5_IJSF_SB_EEEEEEEvNS4_8identityESX_S17_vS18_EENS_8epilogue10collective18CollectiveEpilogueINS1A_23Sm100TmaWarpSpecializedILi1ELi1ELi64ELb0ELb0EEEJSG_NS5_IJNSQ_ISE_SB_EENSQ_ISF_SB_EEEEEaSH_aSH_NS1A_6fusion15FusionCallbacksIS1E_NS1I_17LinearCombinationIaiaiLNS_15FloatRoundStyleE2EEESG_S1H_JEEENS4_5SM1004TMEM4LOAD26SM100_TMEM_LOAD_32dp32b64xESX_S17_NS4_39AutoVectorizingCopyWithAssumedAlignmentILi128EEENS4_14SM90_TMA_STOREES17_S1T_S1T_EEEvvEEEEvNT_6ParamsE) ;  /* 0xffffff8c021c7950 */ /* 0x000fea0003c3ffff */
        .weak           $__internal_2_$__cuda_sm10x_tcgen05_guardrail_trap_unallocated_columns_being_dealloced
        .type           $__internal_2_$__cuda_sm10x_tcgen05_guardrail_trap_unallocated_columns_being_dealloced,@function
        .size           $__internal_2_$__cuda_sm10x_tcgen05_guardrail_trap_unallocated_columns_being_dealloced,(.L_x_131 - $__internal_2_$__cuda_sm10x_tcgen05_guardrail_trap_unallocated_columns_being_dealloced)
$__internal_2_$__cuda_sm10x_tcgen05_guardrail_trap_unallocated_columns_being_dealloced:
[----:B------:R-:W-:Y:S05]  /*7390*/  BPT.TRAP 0x1 ;  /* 0x000000040000795c */ /* 0x000fea0000300000 */
[----:B------:R-:W-:-:S04]  /*73a0*/  HFMA2 R3, -RZ, RZ, 0, 0 ;  /* 0x00000000ff037431 */ /* 0x000fc800000001ff */
[----:B------:R-:W-:Y:S05]  /*73b0*/  RET.REL.NODEC R2 `(_ZN7cutlass13device_kernelINS_4gemm6kernel13GemmUniversalIN4cute5tupleIJiiiiEEENS1_10collective13CollectiveMmaINS1_35MainloopSm100TmaUmmaWarpSpecializedILi5ELi2ELi4ENS5_IJNS4_1CILi1EEESB_SB_EEEEENS5_IJNSA_ILi128EEENSA_ILi64EEESF_EEEaNS5_IJlSB_lEEEaSH_NS4_8TiledMMAINS4_8MMA_AtomIJNS4_15SM100_MMA_S8_SSIaaiLi128ELi64ELNS4_4UMMA5MajorE0ELSM_0ELNSL_8SaturateE0EEEEEENS4_6LayoutISC_NS5_IJNSA_ILi0EEESR_SR_EEEEENS5_IJNS4_10UnderscoreESU_SU_EEEEENS4_13SM90_TMA_LOADENS4_14ComposedLayoutINS4_7SwizzleILi2ELi4ELi3EEENS4_18smem_ptr_flag_bitsILi8EEENSQ_INS5_IJNSA_ILi8EEESF_EEENS5_IJSF_SB_EEEEEEEvNS4_8identityESX_S17_vS18_EENS_8epilogue10collective18CollectiveEpilogueINS1A_23Sm100TmaWarpSpecializedILi1ELi1ELi64ELb0ELb0EEEJSG_NS5_IJNSQ_ISE_SB_EENSQ_ISF_SB_EEEEEaSH_aSH_NS1A_6fusion15FusionCallbacksIS1E_NS1I_17LinearCombinationIaiaiLNS_15FloatRoundStyleE2EEESG_S1H_JEEENS4_5SM1004TMEM4LOAD26SM100_TMEM_LOAD_32dp32b64xESX_S17_NS4_39AutoVectorizingCopyWithAssumedAlignmentILi128EEENS4_14SM90_TMA_STOREES17_S1T_S1T_EEEvvEEEEvNT_6ParamsE) ;  /* 0xffffff8c02107950 */ /* 0x000fea0003c3ffff */
.L_x_130:
[----:B------:R-:W-:-:S00]  /*73c0*/  BRA `(.L_x_130) ;  /* 0xfffffffc00fc7947 */ /* 0x000fc0000383ffff */
[----:B------:R-:W-:-:S00]  /*73d0*/  NOP ;  /* 0x0000000000007918 */ /* 0x000fc00000000000 */
        /* <DEDUP_REMOVED lines=10> */
.L_x_131:


//--------------------- .nv.global.init           --------------------------
	.section	.nv.global.init,"aw",@progbits
.nv.global.init:
	.type		$str$27,@object
	.size		$str$27,($str$28 - $str$27)
$str$27:
        /*0000*/ 	.byte	0x28, 0x61, 0x64, 0x64, 0x72, 0x65, 0x73, 0x73, 0x20, 0x26, 0x20, 0x6d, 0x61, 0x73, 0x6b, 0x29
        /*0010*/ 	.byte	0x20, 0x3d, 0x3d, 0x20, 0x30, 0x00
	.type		$str$28,@object
	.size		$str$28,($str$26 - $str$28)
$str$28:
        /*0016*/ 	.byte	0x2f, 0x74, 0x6d, 0x70, 0x2f, 0x63, 0x75, 0x74, 0x6c, 0x61, 0x73, 0x73, 0x5f, 0x73, 0x77, 0x65
        /*0026*/ 	.byte	0x65, 0x70, 0x5f, 0x73, 0x72, 0x63, 0x2f, 0x69, 0x6e, 0x63, 0x6c, 0x75, 0x64, 0x65, 0x2f, 0x63
        /*0036*/ 	.byte	0x75, 0x74, 0x65, 0x2f, 0x70, 0x6f, 0x69, 0x6e, 0x74, 0x65, 0x72, 0x5f, 0x66, 0x6c, 0x61, 0x67
        /*0046*/ 	.byte	0x67, 0x65, 0x64, 0x2e, 0x68, 0x70, 0x70, 0x00
	.type		$str$26,@object
	.size		$str$26,($str$25 - $str$26)
$str$26:
        /*004e*/ 	.byte	0x2f, 0x74, 0x6d, 0x70, 0x2f, 0x63, 0x75, 0x74, 0x6c, 0x61, 0x73, 0x73, 0x5f, 0x73, 0x77, 0x65
        /*005e*/ 	.byte	0x65, 0x70, 0x5f, 0x73, 0x72, 0x63, 0x2f, 0x69, 0x6e, 0x63, 0x6c, 0x75, 0x64, 0x65, 0x2f, 0x63
        /*006e*/ 	.byte	0x75, 0x74, 0x65, 0x2f, 0x61, 0x74, 0x6f, 0x6d, 0x2f, 0x63, 0x6f, 0x70, 0x79, 0x5f, 0x74, 0x72
        /*007e*/ 	.byte	0x61, 0x69, 0x74, 0x73, 0x5f, 0x73, 0x6d, 0x31, 0x30, 0x30, 0x2e, 0x68, 0x70, 0x70, 0x00
	.type		$str$25,@object
	.size		$str$25,(__unnamed_1 - $str$25)
$str$25:
        /*008d*/ 	.byte	0x28, 0x28, 0x75, 0x69, 0x6e, 0x74, 0x33, 0x32, 0x5f, 0x74, 0x28, 0x74, 0x68, 0x72, 0x65, 0x61
        /*009d*/ 	.byte	0x64, 0x49, 0x64, 0x78, 0x2e, 0x78, 0x29, 0x20, 0x2f, 0x20, 0x33, 0x32, 0x29, 0x20, 0x25, 0x20
        /*00ad*/ 	.byte	0x34, 0x29, 0x20, 0x3d, 0x3d, 0x20, 0x28, 0x28, 0x28, 0x74, 0x6d, 0x65, 0x6d, 0x5f, 0x61, 0x64
        /*00bd*/ 	.byte	0x64, 0x72, 0x20, 0x3e, 0x3e, 0x20, 0x31, 0x36, 0x29, 0x20, 0x2f, 0x20, 0x33, 0x32, 0x29, 0x20
        /*00cd*/ 	.byte	0x25, 0x20, 0x34, 0x29, 0x00
	.type		__unnamed_1,@object
	.size		__unnamed_1,(__unnamed_2 - __unnamed_1)
__unnamed_1:
        /*00d2*/ 	.byte	0x61, 0x75, 0x74, 0x6f, 0x20, 0x63, 0x75, 0x74, 0x65, 0x3a, 0x3a, 0x61, 0x73, 0x5f, 0x70, 0x6f
        /* <DEDUP_REMOVED lines=24> */
        /*0262*/ 	.byte	0x5d, 0x00
	.type		__unnamed_2,@object
	.size		__unnamed_2,(.L_2 - __unnamed_2)
__unnamed_2:
        /* <DEDUP_REMOVED lines=42> */
        /*0504*/ 	.byte	0x43, 0x3c, 0x30, 0x3e, 0x3e, 0x3e, 0x3e, 0x5d, 0x00
.L_2:


//--------------------- .nv.shared._ZN7cutlass13device_kernelINS_4gemm6kernel13GemmUniversalIN4cute5tupleIJiiiiEEENS1_10collective13CollectiveMmaINS1_35MainloopSm100TmaUmmaWarpSpecializedILi5ELi2ELi4ENS5_IJNS4_1CILi1EEESB_SB_EEEEENS5_IJNSA_ILi128EEENSA_ILi64EEESF_EEEaNS5_IJlSB_lEEEaSH_NS4_8TiledMMAINS4_8MMA_AtomIJNS4_15SM100_MMA_S8_SSIaaiLi128ELi64ELNS4_4UMMA5MajorE0ELSM_0ELNSL_8SaturateE0EEEEEENS4_6LayoutISC_NS5_IJNSA_ILi0EEESR_SR_EEEEENS5_IJNS4_10UnderscoreESU_SU_EEEEENS4_13SM90_TMA_LOADENS4_14ComposedLayoutINS4_7SwizzleILi2ELi4ELi3EEENS4_18smem_ptr_flag_bitsILi8EEENSQ_INS5_IJNSA_ILi8EEESF_EEENS5_IJSF_SB_EEEEEEEvNS4_8identityESX_S17_vS18_EENS_8epilogue10collective18CollectiveEpilogueINS1A_23Sm100TmaWarpSpecializedILi1ELi1ELi64ELb0ELb0EEEJSG_NS5_IJNSQ_ISE_SB_EENSQ_ISF_SB_EEEEEaSH_aSH_NS1A_6fusion15FusionCallbacksIS1E_NS1I_17LinearCombinationIaiaiLNS_15FloatRoundStyleE2EEESG_S1H_JEEENS4_5SM1004TMEM4LOAD26SM100_TMEM_LOAD_32dp32b64xESX_S17_NS4_39AutoVectorizingCopyWithAssumedAlignmentILi128EEENS4_14SM90_TMA_STOREES17_S1T_S1T_EEEvvEEEEvNT_6ParamsE --------------------------
	.section	.nv.shared._ZN7cutlass13device_kernelINS_4gemm6kernel13GemmUniversalIN4cute5tupleIJiiiiEEENS1_10collective13CollectiveMmaINS1_35MainloopSm100TmaUmmaWarpSpecializedILi5ELi2ELi4ENS5_IJNS4_1CILi1EEESB_SB_EEEEENS5_IJNSA_ILi128EEENSA_ILi64EEESF_EEEaNS5_IJlSB_lEEEaSH_NS4_8TiledMMAINS4_8MMA_AtomIJNS4_15SM100_MMA_S8_SSIaaiLi128ELi64ELNS4_4UMMA5MajorE0ELSM_0ELNSL_8SaturateE0EEEEEENS4_6LayoutISC_NS5_IJNSA_ILi0EEESR_SR_EEEEENS5_IJNS4_10UnderscoreESU_SU_EEEEENS4_13SM90_TMA_LOADENS4_14ComposedLayoutINS4_7SwizzleILi2ELi4ELi3EEENS4_18smem_ptr_flag_bitsILi8EEENSQ_INS5_IJNSA_ILi8EEESF_EEENS5_IJSF_SB_EEEEEEEvNS4_8identityESX_S17_vS18_EENS_8epilogue10collective18CollectiveEpilogueINS1A_23Sm100TmaWarpSpecializedILi1ELi1ELi64ELb0ELb0EEEJSG_NS5_IJNSQ_ISE_SB_EENSQ_ISF_SB_EEEEEaSH_aSH_NS1A_6fusion15FusionCallbacksIS1E_NS1I_17LinearCombinationIaiaiLNS_15FloatRoundStyleE2EEESG_S1H_JEEENS4_5SM1004TMEM4LOAD26SM100_TMEM_LOAD_32dp32b64xESX_S17_NS4_39AutoVectorizingCopyWithAssumedAlignmentILi128EEENS4_14SM90_TMA_STOREES17_S1T_S1T_EEEvvEEEEvNT_6ParamsE,"aw",@nobits
	.sectionflags	@""
	.align	16
	.zero		1024


//--------------------- .nv.shared.reserved.0     --------------------------
	.section	.nv.shared.reserved.0,"aw",@nobits
	.weak		__nv_reservedSMEM_offset_0_alias
	.size		__nv_reservedSMEM_offset_0_alias, 0, 64
	.other		__nv_reservedSMEM_offset_0_alias,@"STO_CUDA_RESERVED_SHARED STV_DEFAULT"
__nv_reservedSMEM_offset_0_alias:
	.zero		0
.nv.shared.reserved.0:
	.zero		64
	.weak		__nv_reservedSMEM_tcgen05_partition
	.type		__nv_reservedSMEM_tcgen05_partition,@object
	.size		__nv_reservedSMEM_tcgen05_partition,(.L_0 - __nv_reservedSMEM_tcgen05_partition)
__nv_reservedSMEM_tcgen05_partition:
	.zero		32
.L_0:


//--------------------- .nv.global                --------------------------
	.section	.nv.global,"aw",@nobits
.nv.global:
	.type		_ZN40_INTERNAL_d9f93c2e_4_k_cu_abd31bdb_337594cute1_E,@object
	.size		_ZN40_INTERNAL_d9f93c2e_4_k_cu_abd31bdb_337594cute1_E,(_ZN40_INTERNAL_d9f93c2e_4_k_cu_abd31bdb_337594cuda3std3__45__cpo6cbeginE - _ZN40_INTERNAL_d9f93c2e_4_k_cu_abd31bdb_337594cute1_E)
_ZN40_INTERNAL_d9f93c2e_4_k_cu_abd31bdb_337594cute1_E:
	.zero		1
	.type		_ZN40_INTERNAL_d9f93c2e_4_k_cu_abd31bdb_337594cuda3std3__45__cpo6cbeginE,@object
	.size		_ZN40_INTERNAL_d9f93c2e_4_k_cu_abd31bdb_337594cuda3std3__45__cpo6cbeginE,(_ZN40_INTERNAL_d9f93c2e_4_k_cu_abd31bdb_337594cuda3std3__48in_placeE - _ZN40_INTERNAL_d9f93c2e_4_k_cu_abd31bdb_337594cuda3std3__45__cpo6cbeginE)
_ZN40_INTERNAL_d9f93c2e_4_k_cu_abd31bdb_337594cuda3std3__45__cpo6cbeginE:
	.zero		1
	.type		_ZN40_INTERNAL_d9f93c2e_4_k_cu_abd31bdb_337594cuda3std3__48in_placeE,@object
	.size		_ZN40_INTERNAL_d9f93c2e_4_k_cu_abd31bdb_337594cuda3std3__48in_placeE,(_ZN40_INTERNAL_d9f93c2e_4_k_cu_abd31bdb_337594cuda3std6ranges3__45__cpo9iter_moveE - _ZN40_INTERNAL_d9f93c2e_4_k_cu_abd31bdb_337594cuda3std3__48in_placeE)
_ZN40_INTERNAL_d9f93c2e_4_k_cu_abd31bdb_337594cuda3std3__48in_placeE:
	.zero		1
	.type		_ZN40_INTERNAL_d9f93c2e_4_k_cu_abd31bdb_337594cuda3std6ranges3__45__cpo9iter_moveE,@object
	.size		_ZN40_INTERNAL_d9f93c2e_4_k_cu_abd31bdb_337594cuda3std6ranges3__45__cpo9iter_moveE,(_ZN40_INTERNAL_d9f93c2e_4_k_cu_abd31bdb_337594cuda3std3__45__cpo5beginE - _ZN40_INTERNAL_d9f93c2e_4_k_cu_abd31bdb_337594cuda3std6ranges3__45__cpo9iter_moveE)
_ZN40_INTERNAL_d9f93c2e_4_k_cu_abd31bdb_337594cuda3std6ranges3__45__cpo9iter_moveE:
	.zero		1
	.type		_ZN40_INTERNAL_d9f93c2e_4_k_cu_abd31bdb_337594cuda3std3__45__cpo5beginE,@object
	.size		_ZN40_INTERNAL_d9f93c2e_4_k_cu_abd31bdb_337594cuda3std3__45__cpo5beginE,(_ZN40_INTERNAL_d9f93c2e_4_k_cu_abd31bdb_337594cuda3std3__442_GLOBAL__N__d9f93c2e_4_k_cu_abd31bdb_337596ignoreE - _ZN40_INTERNAL_d9f93c2e_4_k_cu_abd31bdb_337594cuda3std3__45__cpo5beginE)
_ZN40_INTERNAL_d9f93c2e_4_k_cu_abd31bdb_337594cuda3std3__45__cpo5beginE:
	.zero		1
	.type		_ZN40_INTERNAL_d9f93c2e_4_k_cu_abd31bdb_337594cuda3std3__442_GLOBAL__N__d9f93c2e_4_k_cu_abd31bdb_337596ignoreE,@object
	.size		_ZN40_INTERNAL_d9f93c2e_4_k_cu_abd31bdb_337594cuda3std3__442_GLOBAL__N__d9f93c2e_4_k_cu_abd31bdb_337596ignoreE,(_ZN40_INTERNAL_d9f93c2e_4_k_cu_abd31bdb_337594cute7productE - _ZN40_INTERNAL_d9f93c2e_4_k_cu_abd31bdb_337594cuda3std3__442_GLOBAL__N__d9f93c2e_4_k_cu_abd31bdb_337596ignoreE)
_ZN40_INTERNAL_d9f93c2e_4_k_cu_abd31bdb_337594cuda3std3__442_GLOBAL__N__d9f93c2e_4_k_cu_abd31bdb_337596ignoreE:
	.zero		1
	.type		_ZN40_INTERNAL_d9f93c2e_4_k_cu_abd31bdb_337594cute7productE,@object
	.size		_ZN40_INTERNAL_d9f93c2e_4_k_cu_abd31bdb_337594cute7productE,(_ZN40_INTERNAL_d9f93c2e_4_k_cu_abd31bdb_337594cuda3std3__45__cpo3endE - _ZN40_INTERNAL_d9f93c2e_4_k_cu_abd31bdb_337594cute7productE)
_ZN40_INTERNAL_d9f93c2e_4_k_cu_abd31bdb_337594cute7productE:
	.zero		1
	.type		_ZN40_INTERNAL_d9f93c2e_4_k_cu_abd31bdb_337594cuda3std3__45__cpo3endE,@object
	.size		_ZN40_INTERNAL_d9f93c2e_4_k_cu_abd31bdb_337594cuda3std3__45__cpo3endE,(_ZN40_INTERNAL_d9f93c2e_4_k_cu_abd31bdb_337594cuda3std3__419piecewise_constructE - _ZN40_INTERNAL_d9f93c2e_4_k_cu_abd31bdb_337594cuda3std3__45__cpo3endE)
_ZN40_INTERNAL_d9f93c2e_4_k_cu_abd31bdb_337594cuda3std3__45__cpo3endE:
	.zero		1
	.type		_ZN40_INTERNAL_d9f93c2e_4_k_cu_abd31bdb_337594cuda3std3__419piecewise_constructE,@object
	.size		_ZN40_INTERNAL_d9f93c2e_4_k_cu_abd31bdb_337594cuda3std3__419piecewise_constructE,(_ZN40_INTERNAL_d9f93c2e_4_k_cu_abd31bdb_337594cuda3std3__45__cpo4cendE - _ZN40_INTERNAL_d9f93c2e_4_k_cu_abd31bdb_337594cuda3std3__419piecewise_constructE)
_ZN40_INTERNAL_d9f93c2e_4_k_cu_abd31bdb_337594cuda3std3__419piecewise_constructE:
	.zero		1
	.type		_ZN40_INTERNAL_d9f93c2e_4_k_cu_abd31bdb_337594cuda3std3__45__cpo4cendE,@object
	.size		_ZN40_INTERNAL_d9f93c2e_4_k_cu_abd31bdb_337594cuda3std3__45__cpo4cendE,(_ZN40_INTERNAL_d9f93c2e_4_k_cu_abd31bdb_337594cuda3std6ranges3__45__cpo4swapE - _ZN40_INTERNAL_d9f93c2e_4_k_cu_abd31bdb_337594cuda3std3__45__cpo4cendE)
_ZN40_INTERNAL_d9f93c2e_4_k_cu_abd31bdb_337594cuda3std3__45__cpo4cendE:
	.zero		1
	.type		_ZN40_INTERNAL_d9f93c2e_4_k_cu_abd31bdb_337594cuda3std6ranges3__45__cpo4swapE,@object
	.size		_ZN40_INTERNAL_d9f93c2e_4_k_cu_abd31bdb_337594cuda3std6ranges3__45__cpo4swapE,(.L_10 - _ZN40_INTERNAL_d9f93c2e_4_k_cu_abd31bdb_337594cuda3std6ranges3__45__cpo4swapE)
_ZN40_INTERNAL_d9f93c2e_4_k_cu_abd31bdb_337594cuda3std6ranges3__45__cpo4swapE:
	.zero		1
.L_10:


//--------------------- .nv.constant0._ZN7cutlass13device_kernelINS_4gemm6kernel13GemmUniversalIN4cute5tupleIJiiiiEEENS1_10collective13CollectiveMmaINS1_35MainloopSm100TmaUmmaWarpSpecializedILi5ELi2ELi4ENS5_IJNS4_1CILi1EEESB_SB_EEEEENS5_IJNSA_ILi128EEENSA_ILi64EEESF_EEEaNS5_IJlSB_lEEEaSH_NS4_8TiledMMAINS4_8MMA_AtomIJNS4_15SM100_MMA_S8_SSIaaiLi128ELi64ELNS4_4UMMA5MajorE0ELSM_0ELNSL_8SaturateE0EEEEEENS4_6LayoutISC_NS5_IJNSA_ILi0EEESR_SR_EEEEENS5_IJNS4_10UnderscoreESU_SU_EEEEENS4_13SM90_TMA_LOADENS4_14ComposedLayoutINS4_7SwizzleILi2ELi4ELi3EEENS4_18smem_ptr_flag_bitsILi8EEENSQ_INS5_IJNSA_ILi8EEESF_EEENS5_IJSF_SB_EEEEEEEvNS4_8identityESX_S17_vS18_EENS_8epilogue10collective18CollectiveEpilogueINS1A_23Sm100TmaWarpSpecializedILi1ELi1ELi64ELb0ELb0EEEJSG_NS5_IJNSQ_ISE_SB_EENSQ_ISF_SB_EEEEEaSH_aSH_NS1A_6fusion15FusionCallbacksIS1E_NS1I_17LinearCombinationIaiaiLNS_15FloatRoundStyleE2EEESG_S1H_JEEENS4_5SM1004TMEM4LOAD26SM100_TMEM_LOAD_32dp32b64xESX_S17_NS4_39AutoVectorizingCopyWithAssumedAlignmentILi128EEENS4_14SM90_TMA_STOREES17_S1T_S1T_EEEvvEEEEvNT_6ParamsE --------------------------
	.section	.nv.constant0._ZN7cutlass13device_kernelINS_4gemm6kernel13GemmUniversalIN4cute5tupleIJiiiiEEENS1_10collective13CollectiveMmaINS1_35MainloopSm100TmaUmmaWarpSpecializedILi5ELi2ELi4ENS5_IJNS4_1CILi1EEESB_SB_EEEEENS5_IJNSA_ILi128EEENSA_ILi64EEESF_EEEaNS5_IJlSB_lEEEaSH_NS4_8TiledMMAINS4_8MMA_AtomIJNS4_15SM100_MMA_S8_SSIaaiLi128ELi64ELNS4_4UMMA5MajorE0ELSM_0ELNSL_8SaturateE0EEEEEENS4_6LayoutISC_NS5_IJNSA_ILi0EEESR_SR_EEEEENS5_IJNS4_10UnderscoreESU_SU_EEEEENS4_13SM90_TMA_LOADENS4_14ComposedLayoutINS4_7SwizzleILi2ELi4ELi3EEENS4_18smem_ptr_flag_bitsILi8EEENSQ_INS5_IJNSA_ILi8EEESF_EEENS5_IJSF_SB_EEEEEEEvNS4_8identityESX_S17_vS18_EENS_8epilogue10collective18CollectiveEpilogueINS1A_23Sm100TmaWarpSpecializedILi1ELi1ELi64ELb0ELb0EEEJSG_NS5_IJNSQ_ISE_SB_EENSQ_ISF_SB_EEEEEaSH_aSH_NS1A_6fusion15FusionCallbacksIS1E_NS1I_17LinearCombinationIaiaiLNS_15FloatRoundStyleE2EEESG_S1H_JEEENS4_5SM1004TMEM4LOAD26SM100_TMEM_LOAD_32dp32b64xESX_S17_NS4_39AutoVectorizingCopyWithAssumedAlignmentILi128EEENS4_14SM90_TMA_STOREES17_S1T_S1T_EEEvvEEEEvNT_6ParamsE,"a",@progbits
	.sectionflags	@""
	.align	4
.nv.constant0._ZN7cutlass13device_kernelINS_4gemm6kernel13GemmUniversalIN4cute5tupleIJiiiiEEENS1_10collective13CollectiveMmaINS1_35MainloopSm100TmaUmmaWarpSpecializedILi5ELi2ELi4ENS5_IJNS4_1CILi1EEESB_SB_EEEEENS5_IJNSA_ILi128EEENSA_ILi64EEESF_EEEaNS5_IJlSB_lEEEaSH_NS4_8TiledMMAINS4_8MMA_AtomIJNS4_15SM100_MMA_S8_SSIaaiLi128ELi64ELNS4_4UMMA5MajorE0ELSM_0ELNSL_8SaturateE0EEEEEENS4_6LayoutISC_NS5_IJNSA_ILi0EEESR_SR_EEEEENS5_IJNS4_10UnderscoreESU_SU_EEEEENS4_13SM90_TMA_LOADENS4_14ComposedLayoutINS4_7SwizzleILi2ELi4ELi3EEENS4_18smem_ptr_flag_bitsILi8EEENSQ_INS5_IJNSA_ILi8EEESF_EEENS5_IJSF_SB_EEEEEEEvNS4_8identityESX_S17_vS18_EENS_8epilogue10collective18CollectiveEpilogueINS1A_23Sm100TmaWarpSpecializedILi1ELi1ELi64ELb0ELb0EEEJSG_NS5_IJNSQ_ISE_SB_EENSQ_ISF_SB_EEEEEaSH_aSH_NS1A_6fusion15FusionCallbacksIS1E_NS1I_17LinearCombinationIaiaiLNS_15FloatRoundStyleE2EEESG_S1H_JEEENS4_5SM1004TMEM4LOAD26SM100_TMEM_LOAD_32dp32b64xESX_S17_NS4_39AutoVectorizingCopyWithAssumedAlignmentILi128EEENS4_14SM90_TMA_STOREES17_S1T_S1T_EEEvvEEEEvNT_6ParamsE:
	.zero		2944


//--------------------- SYMBOLS --------------------------

	.type		.nv.reservedSmem.offset0,@object
	.size		.nv.reservedSmem.offset0,0x4
	.type		.nv.reservedSmem.cap,@object
	.size		.nv.reservedSmem.cap,0x4
	.type		__assertfail,@function
